def matmul_kernel(
    a_ptr,
    b_ptr,
    c_ptr,
    M,
    N,
    K,
    stride_am,
    stride_ak,
    stride_bk,
    stride_bn,
    stride_cm,
    stride_cn,
    BLOCK_M: tl.constexpr,
    BLOCK_N: tl.constexpr,
    BLOCK_K: tl.constexpr,
    GROUP_M: tl.constexpr,
):
    pid = tl.program_id(axis=0)
    num_pid_m = tl.cdiv(M, BLOCK_M)
    num_pid_n = tl.cdiv(N, BLOCK_N)
    num_pid_in_group = GROUP_M * num_pid_n
    group_id = pid // num_pid_in_group
    first_pid_m = group_id * GROUP_M
    group_size_m = min(num_pid_m - first_pid_m, GROUP_M)
    pid_m = first_pid_m + ((pid % num_pid_in_group) % group_size_m)
    pid_n = (pid % num_pid_in_group) // group_size_m

    offs_am = (pid_m * BLOCK_M + tl.arange(0, BLOCK_M)) % M
    offs_bn = (pid_n * BLOCK_N + tl.arange(0, BLOCK_N)) % N
    offs_k = tl.arange(0, BLOCK_K)
    a_ptrs = a_ptr + offs_am[:, None] * stride_am + offs_k[None, :] * stride_ak
    b_ptrs = b_ptr + offs_k[:, None] * stride_bk + offs_bn[None, :] * stride_bn

    acc = tl.zeros((BLOCK_M, BLOCK_N), dtype=tl.float32)
    for kk in range(0, tl.cdiv(K, BLOCK_K)):
        a = tl.load(a_ptrs, mask=offs_k[None, :] < K - kk * BLOCK_K, other=0.0)
        b = tl.load(b_ptrs, mask=offs_k[:, None] < K - kk * BLOCK_K, other=0.0)
        acc = tl.dot(a, b, acc)
        a_ptrs += BLOCK_K * stride_ak
        b_ptrs += BLOCK_K * stride_bk

    c = acc.to(c_ptr.dtype.element_ty)
    offs_cm = pid_m * BLOCK_M + tl.arange(0, BLOCK_M)
    offs_cn = pid_n * BLOCK_N + tl.arange(0, BLOCK_N)
    c_ptrs = c_ptr + offs_cm[:, None] * stride_cm + offs_cn[None, :] * stride_cn
    mask = (offs_cm[:, None] < M) & (offs_cn[None, :] < N)
    tl.store(c_ptrs, c, mask=mask)

# config = {"BLOCK_K": 128, "BLOCK_M": 64, "BLOCK_N": 32, "GROUP_M": 8, "arch": "sm_100", "dtype": "fp8e4m3", "num_ctas": 1, "num_stages": 2, "num_warps": 8}
# arch = sm_100


// ===== COMPILED SASS (sm_100a) =====

	.target	sm_100a

	.elftype	@"ET_EXEC"


//--------------------- .note.nv.tkinfo           --------------------------
	.section	.note.nv.tkinfo,"",@"SHT_NOTE"
	.sectionflags	@"SHF_NOTE_NV_TKINFO"
	.tkinfo
        /*0018*/ 	.word	0x00000081
        /*0030*/ 	.string	""
        /*0030*/ 	.string	"ptxas-blackwell"
        /*0030*/ 	.string	"Cuda compilation tools, release 12.9, V12.9.86"
        /*0030*/ 	.string	"Build cuda_12.9.r12.9/compiler.36037853_0"
        /*0030*/ 	.string	"-v  -suppress-debug-info  -lineinfo  -arch sm_100a "



//--------------------- .note.nv.cuver            --------------------------
	.section	.note.nv.cuver,"",@"SHT_NOTE"
	.sectionflags	@"SHF_NOTE_NV_CUVER"
        /*0018*/ 	.short	0x0001
        /*001a*/ 	.short	0x0064
        /*001c*/ 	.short	0x0001
        /*001e*/ 	.short	0x0000
        /*0020*/ 	.short	0x0001
        /*0022*/ 	.short	0x0000


//--------------------- .nv.info                  --------------------------
	.section	.nv.info,"",@"SHT_CUDA_INFO"
	.align	4


	//----- nvinfo : EIATTR_REGCOUNT
	.align		4
        /*0000*/ 	.byte	0x04, 0x2f
        /*0002*/ 	.short	(.L_4 - .L_3)
	.align		4
.L_3:
        /*0004*/ 	.word	index@(matmul_kernel)
        /*0008*/ 	.word	0x000000c7


	//----- nvinfo : EIATTR_FRAME_SIZE
	.align		4
.L_4:
        /*000c*/ 	.byte	0x04, 0x11
        /*000e*/ 	.short	(.L_6 - .L_5)
	.align		4
.L_5:
        /*0010*/ 	.word	index@($__internal_2_$__cuda_sm10x_tcgen05_guardrail_trap_unallocated_columns_being_dealloced)
        /*0014*/ 	.word	0x00000000


	//----- nvinfo : EIATTR_FRAME_SIZE
	.align		4
.L_6:
        /*0018*/ 	.byte	0x04, 0x11
        /*001a*/ 	.short	(.L_8 - .L_7)
	.align		4
.L_7:
        /*001c*/ 	.word	index@($__internal_1_$__cuda_sm10x_tcgen05_guardrail_trap_phase_invalid_during_alloc)
        /*0020*/ 	.word	0x00000000


	//----- nvinfo : EIATTR_FRAME_SIZE
	.align		4
.L_8:
        /*0024*/ 	.byte	0x04, 0x11
        /*0026*/ 	.short	(.L_10 - .L_9)
	.align		4
.L_9:
        /*0028*/ 	.word	index@($__internal_0_$__cuda_sm10x_tcgen05_guardrail_trap_col_being_dealloced_not_returned_by_alloc)
        /*002c*/ 	.word	0x00000000


	//----- nvinfo : EIATTR_FRAME_SIZE
	.align		4
.L_10:
        /*0030*/ 	.byte	0x04, 0x11
        /*0032*/ 	.short	(.L_12 - .L_11)
	.align		4
.L_11:
        /*0034*/ 	.word	index@(matmul_kernel)
        /*0038*/ 	.word	0x00000000


	//----- nvinfo : EIATTR_MIN_STACK_SIZE
	.align		4
.L_12:
        /*003c*/ 	.byte	0x04, 0x12
        /*003e*/ 	.short	(.L_14 - .L_13)
	.align		4
.L_13:
        /*0040*/ 	.word	index@(matmul_kernel)
        /*0044*/ 	.word	0x00000000
.L_14:


//--------------------- .nv.info.matmul_kernel    --------------------------
	.section	.nv.info.matmul_kernel,"",@"SHT_CUDA_INFO"
	.sectionflags	@""
	.align	4


	//----- nvinfo : EIATTR_CUDA_API_VERSION
	.align		4
        /*0000*/ 	.byte	0x04, 0x37
        /*0002*/ 	.short	(.L_16 - .L_15)
.L_15:
        /*0004*/ 	.word	0x00000081


	//----- nvinfo : EIATTR_KPARAM_INFO
	.align		4
.L_16:
        /*0008*/ 	.byte	0x04, 0x17
        /*000a*/ 	.short	(.L_18 - .L_17)
.L_17:
        /*000c*/ 	.word	0x00000000
        /*0010*/ 	.short	0x000d
        /*0012*/ 	.short	0x0048
        /*0014*/ 	.byte	0x00, 0xf4, 0x21, 0x00


	//----- nvinfo : EIATTR_KPARAM_INFO
	.align		4
.L_18:
        /*0018*/ 	.byte	0x04, 0x17
        /*001a*/ 	.short	(.L_20 - .L_19)
.L_19:
        /*001c*/ 	.word	0x00000000
        /*0020*/ 	.short	0x000c
        /*0022*/ 	.short	0x0040
        /*0024*/ 	.byte	0x00, 0xf4, 0x21, 0x00


	//----- nvinfo : EIATTR_KPARAM_INFO
	.align		4
.L_20:
        /*0028*/ 	.byte	0x04, 0x17
        /*002a*/ 	.short	(.L_22 - .L_21)
.L_21:
        /*002c*/ 	.word	0x00000000
        /*0030*/ 	.short	0x000b
        /*0032*/ 	.short	0x0038
        /*0034*/ 	.byte	0x00, 0xf0, 0x11, 0x00


	//----- nvinfo : EIATTR_KPARAM_INFO
	.align		4
.L_22:
        /*0038*/ 	.byte	0x04, 0x17
        /*003a*/ 	.short	(.L_24 - .L_23)
.L_23:
        /*003c*/ 	.word	0x00000000
        /*0040*/ 	.short	0x000a
        /*0042*/ 	.short	0x0034
        /*0044*/ 	.byte	0x00, 0xf0, 0x11, 0x00


	//----- nvinfo : EIATTR_KPARAM_INFO
	.align		4
.L_24:
        /*0048*/ 	.byte	0x04, 0x17
        /*004a*/ 	.short	(.L_26 - .L_25)
.L_25:
        /*004c*/ 	.word	0x00000000
        /*0050*/ 	.short	0x0009
        /*0052*/ 	.short	0x0030
        /*0054*/ 	.byte	0x00, 0xf0, 0x11, 0x00


	//----- nvinfo : EIATTR_KPARAM_INFO
	.align		4
.L_26:
        /*0058*/ 	.byte	0x04, 0x17
        /*005a*/ 	.short	(.L_28 - .L_27)
.L_27:
        /*005c*/ 	.word	0x00000000
        /*0060*/ 	.short	0x0008
        /*0062*/ 	.short	0x002c
        /*0064*/ 	.byte	0x00, 0xf0, 0x11, 0x00


	//----- nvinfo : EIATTR_KPARAM_INFO
	.align		4
.L_28:
        /*0068*/ 	.byte	0x04, 0x17
        /*006a*/ 	.short	(.L_30 - .L_29)
.L_29:
        /*006c*/ 	.word	0x00000000
        /*0070*/ 	.short	0x0007
        /*0072*/ 	.short	0x0028
        /*0074*/ 	.byte	0x00, 0xf0, 0x11, 0x00


	//----- nvinfo : EIATTR_KPARAM_INFO
	.align		4
.L_30:
        /*0078*/ 	.byte	0x04, 0x17
        /*007a*/ 	.short	(.L_32 - .L_31)
.L_31:
        /*007c*/ 	.word	0x00000000
        /*0080*/ 	.short	0x0006
        /*0082*/ 	.short	0x0024
        /*0084*/ 	.byte	0x00, 0xf0, 0x11, 0x00


	//----- nvinfo : EIATTR_KPARAM_INFO
	.align		4
.L_32:
        /*0088*/ 	.byte	0x04, 0x17
        /*008a*/ 	.short	(.L_34 - .L_33)
.L_33:
        /*008c*/ 	.word	0x00000000
        /*0090*/ 	.short	0x0005
        /*0092*/ 	.short	0x0020
        /*0094*/ 	.byte	0x00, 0xf0, 0x11, 0x00


	//----- nvinfo : EIATTR_KPARAM_INFO
	.align		4
.L_34:
        /*0098*/ 	.byte	0x04, 0x17
        /*009a*/ 	.short	(.L_36 - .L_35)
.L_35:
        /*009c*/ 	.word	0x00000000
        /*00a0*/ 	.short	0x0004
        /*00a2*/ 	.short	0x001c
        /*00a4*/ 	.byte	0x00, 0xf0, 0x11, 0x00


	//----- nvinfo : EIATTR_KPARAM_INFO
	.align		4
.L_36:
        /*00a8*/ 	.byte	0x04, 0x17
        /*00aa*/ 	.short	(.L_38 - .L_37)
.L_37:
        /*00ac*/ 	.word	0x00000000
        /*00b0*/ 	.short	0x0003
        /*00b2*/ 	.short	0x0018
        /*00b4*/ 	.byte	0x00, 0xf0, 0x11, 0x00


	//----- nvinfo : EIATTR_KPARAM_INFO
	.align		4
.L_38:
        /*00b8*/ 	.byte	0x04, 0x17
        /*00ba*/ 	.short	(.L_40 - .L_39)
.L_39:
        /*00bc*/ 	.word	0x00000000
        /*00c0*/ 	.short	0x0002
        /*00c2*/ 	.short	0x0010
        /*00c4*/ 	.byte	0x00, 0xf4, 0x21, 0x00


	//----- nvinfo : EIATTR_KPARAM_INFO
	.align		4
.L_40:
        /*00c8*/ 	.byte	0x04, 0x17
        /*00ca*/ 	.short	(.L_42 - .L_41)
.L_41:
        /*00cc*/ 	.word	0x00000000
        /*00d0*/ 	.short	0x0001
        /*00d2*/ 	.short	0x0008
        /*00d4*/ 	.byte	0x00, 0xf4, 0x21, 0x00


	//----- nvinfo : EIATTR_KPARAM_INFO
	.align		4
.L_42:
        /*00d8*/ 	.byte	0x04, 0x17
        /*00da*/ 	.short	(.L_44 - .L_43)
.L_43:
        /*00dc*/ 	.word	0x00000000
        /*00e0*/ 	.short	0x0000
        /*00e2*/ 	.short	0x0000
        /*00e4*/ 	.byte	0x00, 0xf4, 0x21, 0x00


	//----- nvinfo : EIATTR_AT_ENTRY_FRAGMENTS
	.align		4
.L_44:
        /*00e8*/ 	.byte	0x04, 0x4f
        /*00ea*/ 	.short	(.L_46 - .L_45)


	//   ....[0]....
.L_45:
        /*00ec*/ 	.word	0x00000004


	//----- nvinfo : EIATTR_RESERVED_SMEM_USED
	.align		4
.L_46:
        /*00f0*/ 	.byte	0x01, 0x41
	.zero		2


	//----- nvinfo : EIATTR_SPARSE_MMA_MASK
	.align		4
        /*00f4*/ 	.byte	0x03, 0x50
        /*00f6*/ 	.short	0x0000


	//----- nvinfo : EIATTR_TCGEN05_1CTA_USED
	.align		4
        /*00f8*/ 	.byte	0x01, 0x51
	.zero		2


	//----- nvinfo : EIATTR_MAXREG_COUNT
	.align		4
        /*00fc*/ 	.byte	0x03, 0x1b
        /*00fe*/ 	.short	0x00ff


	//----- nvinfo : EIATTR_NUM_BARRIERS
	.align		4
        /*0100*/ 	.byte	0x02, 0x4c
        /*0102*/ 	.byte	0x01
	.zero		1


	//----- nvinfo : EIATTR_INT_WARP_WIDE_INSTR_OFFSETS
	.align		4
        /*0104*/ 	.byte	0x04, 0x31
        /*0106*/ 	.short	(.L_48 - .L_47)


	//   ....[0]....
.L_47:
        /*0108*/ 	.word	0x00001850


	//   ....[1]....
        /*010c*/ 	.word	0x00001860


	//   ....[2]....
        /*0110*/ 	.word	0x00003180


	//   ....[3]....
        /*0114*/ 	.word	0x00005b00


	//   ....[4]....
        /*0118*/ 	.word	0x00005b50


	//----- nvinfo : EIATTR_COOP_GROUP_MASK_REGIDS
	.align		4
.L_48:
        /*011c*/ 	.byte	0x04, 0x29
        /*011e*/ 	.short	(.L_50 - .L_49)


	//   ....[0]....
.L_49:
        /*0120*/ 	.word	0xffffffff


	//   ....[1]....
        /*0124*/ 	.word	0xffffffff


	//   ....[2]....
        /*0128*/ 	.word	0xffffffff


	//   ....[3]....
        /*012c*/ 	.word	0xffffffff


	//----- nvinfo : EIATTR_COOP_GROUP_INSTR_OFFSETS
	.align		4
.L_50:
        /*0130*/ 	.byte	0x04, 0x28
        /*0132*/ 	.short	(.L_52 - .L_51)


	//   ....[0]....
.L_51:
        /*0134*/ 	.word	0x00000060


	//   ....[1]....
        /*0138*/ 	.word	0x00000310


	//   ....[2]....
        /*013c*/ 	.word	0x000059a0


	//   ....[3]....
        /*0140*/ 	.word	0x00005c00


	//----- nvinfo : EIATTR_VRC_CTA_INIT_COUNT
	.align		4
.L_52:
        /*0144*/ 	.byte	0x02, 0x4a
        /*0146*/ 	.byte	0x80
	.zero		1


	//----- nvinfo : EIATTR_MBARRIER_INSTR_OFFSETS
	.align		4
        /*0148*/ 	.byte	0x04, 0x39
        /*014a*/ 	.short	(.L_54 - .L_53)


	//   ....[0]....
.L_53:
        /*014c*/ 	.word	0x00001980
        /*0150*/ 	.word	0x000000ff
        /*0154*/ 	.word	0x00000000
        /*0158*/ 	.short	0x0100
        /*015a*/ 	.byte	0x06
	.zero		1


	//   ....[1]....
        /*015c*/ 	.word	0x000031a0
        /*0160*/ 	.word	0x000000ff
        /*0164*/ 	.word	0x00006008
        /*0168*/ 	.short	0x0100
        /*016a*/ 	.byte	0x09
	.zero		1


	//   ....[2]....
        /*016c*/ 	.word	0x00003cf0
        /*0170*/ 	.word	0x000000ff
        /*0174*/ 	.word	0x00000000
        /*0178*/ 	.short	0x010a
        /*017a*/ 	.byte	0x06
	.zero		1


	//   ....[3]....
        /*017c*/ 	.word	0x00005210
        /*0180*/ 	.word	0x000000ff
        /*0184*/ 	.word	0x00000000
        /*0188*/ 	.short	0x010a
        /*018a*/ 	.byte	0x06
	.zero		1


	//   ....[4]....
        /*018c*/ 	.word	0x00005360
        /*0190*/ 	.word	0x000000ff
        /*0194*/ 	.word	0x00006000
        /*0198*/ 	.short	0x0108
        /*019a*/ 	.byte	0x09
	.zero		1


	//   ....[5]....
        /*019c*/ 	.word	0x000053d0
        /*01a0*/ 	.word	0x000000ff
        /*01a4*/ 	.word	0x00006008
        /*01a8*/ 	.short	0x0108
        /*01aa*/ 	.byte	0x09
	.zero		1


	//   ....[6]....
        /*01ac*/ 	.word	0x00005c20
        /*01b0*/ 	.word	0x000000ff
        /*01b4*/ 	.word	0x00000000
        /*01b8*/ 	.short	0x010a
        /*01ba*/ 	.byte	0x06
	.zero		1


	//   ....[7]....
        /*01bc*/ 	.word	0x00005c50
        /*01c0*/ 	.word	0x000000ff
        /*01c4*/ 	.word	0x00000000
        /*01c8*/ 	.short	0x010a
        /*01ca*/ 	.byte	0x06
	.zero		1


	//----- nvinfo : EIATTR_NUM_MBARRIERS
	.align		4
.L_54:
        /*01cc*/ 	.byte	0x03, 0x38
        /*01ce*/ 	.short	0x0002


	//----- nvinfo : EIATTR_EXIT_INSTR_OFFSETS
	.align		4
        /*01d0*/ 	.byte	0x04, 0x1c
        /*01d2*/ 	.short	(.L_56 - .L_55)


	//   ....[0]....
.L_55:
        /*01d4*/ 	.word	0x00005c10


	//----- nvinfo : EIATTR_REQNTID
	.align		4
.L_56:
        /*01d8*/ 	.byte	0x04, 0x10
        /*01da*/ 	.short	(.L_58 - .L_57)
.L_57:
        /*01dc*/ 	.word	0x00000100
        /*01e0*/ 	.word	0x00000001
        /*01e4*/ 	.word	0x00000001


	//----- nvinfo : EIATTR_CRS_STACK_SIZE
	.align		4
.L_58:
        /*01e8*/ 	.byte	0x04, 0x1e
        /*01ea*/ 	.short	(.L_60 - .L_59)
.L_59:
        /*01ec*/ 	.word	0x00000000


	//----- nvinfo : EIATTR_CBANK_PARAM_SIZE
	.align		4
.L_60:
        /*01f0*/ 	.byte	0x03, 0x19
        /*01f2*/ 	.short	0x0050


	//----- nvinfo : EIATTR_PARAM_CBANK
	.align		4
        /*01f4*/ 	.byte	0x04, 0x0a
        /*01f6*/ 	.short	(.L_62 - .L_61)
	.align		4
.L_61:
        /*01f8*/ 	.word	index@(.nv.constant0.matmul_kernel)
        /*01fc*/ 	.short	0x0380
        /*01fe*/ 	.short	0x0050


	//----- nvinfo : EIATTR_SW_WAR
	.align		4
.L_62:
        /*0200*/ 	.byte	0x04, 0x36
        /*0202*/ 	.short	(.L_64 - .L_63)
.L_63:
        /*0204*/ 	.word	0x00000008
.L_64:


//--------------------- .nv.compat                --------------------------
	.section	.nv.compat,"",@"SHT_CUDA_COMPAT_INFO"
	.align	4
        /*0000*/ 	.byte	0x02, 0x02, 0x02, 0x00, 0x02, 0x05, 0x05, 0x00, 0x02, 0x03, 0x00, 0x00, 0x02, 0x06, 0x01, 0x00


//--------------------- .nv.callgraph             --------------------------
	.section	.nv.callgraph,"",@"SHT_CUDA_CALLGRAPH"
	.align	4
	.sectionentsize	8
	.align		4
        /*0000*/ 	.word	0x00000000
	.align		4
        /*0004*/ 	.word	0xffffffff
	.align		4
        /*0008*/ 	.word	0x00000000
	.align		4
        /*000c*/ 	.word	0xfffffffe
	.align		4
        /*0010*/ 	.word	0x00000000
	.align		4
        /*0014*/ 	.word	0xfffffffd
	.align		4
        /*0018*/ 	.word	0x00000000
	.align		4
        /*001c*/ 	.word	0xfffffffc


//--------------------- .text.matmul_kernel       --------------------------
	.section	.text.matmul_kernel,"ax",@progbits
	.align	128
        .global         matmul_kernel
        .type           matmul_kernel,@function
        .size           matmul_kernel,(.L_x_20 - matmul_kernel)
        .other          matmul_kernel,@"STO_CUDA_ENTRY STV_DEFAULT"
matmul_kernel:
.text.matmul_kernel:
[----:B------:R-:W0:Y:S01]  /*0000*/  LDC R1, c[0x0][0x37c] ;  /* 0x0000df00ff017b82 */ /* 0x000e220000000800 */
[----:B------:R-:W1:Y:S01]  /*0010*/  S2R R12, SR_TID.X ;  /* 0x00000000000c7919 */ /* 0x000e620000002100 */
[----:B------:R-:W2:Y:S01]  /*0020*/  LDCU.64 UR18, c[0x0][0x358] ;  /* 0x00006b00ff1277ac */ /* 0x000ea20008000a00 */
[----:B-1----:R-:W-:-:S13]  /*0030*/  ISETP.GE.U32.AND P1, PT, R12, 0x20, PT ;  /* 0x000000200c00780c */ /* 0x002fda0003f26070 */
[----:B--2---:R-:W-:Y:S05]  /*0040*/  @P1 BRA `(.L_x_0) ;  /* 0x0000000000b41947 */ /* 0x004fea0003800000 */
[----:B------:R-:W1:Y:S01]  /*0050*/  S2UR UR6, SR_CgaCtaId ;  /* 0x00000000000679c3 */ /* 0x000e620000008800 */
[----:B------:R-:W-:Y:S01]  /*0060*/  NOP ;  /* 0x0000000000007918 */ /* 0x000fe20000000000 */
[----:B------:R-:W-:Y:S02]  /*0070*/  UMOV UR4, 0x40 ;  /* 0x0000004000047882 */ /* 0x000fe40000000000 */
[----:B-1----:R-:W-:-:S09]  /*0080*/  ULEA UR4, UR6, UR4, 0x18 ;  /* 0x0000000406047291 */ /* 0x002fd2000f8ec0ff */
[----:B------:R-:W1:Y:S01]  /*0090*/  LDS.U8 R0, [UR4] ;  /* 0x00000004ff007984 */ /* 0x000e620008000000 */
[----:B------:R-:W-:Y:S02]  /*00a0*/  UMOV UR4, 0x400 ;  /* 0x0000040000047882 */ /* 0x000fe40000000000 */
[----:B------:R-:W-:Y:S01]  /*00b0*/  ULEA UR4, UR6, UR4, 0x18 ;  /* 0x0000000406047291 */ /* 0x000fe2000f8ec0ff */
[----:B-1----:R-:W-:-:S13]  /*00c0*/  ISETP.NE.AND P0, PT, R0, RZ, PT ;  /* 0x000000ff0000720c */ /* 0x002fda0003f05270 */
[----:B------:R-:W-:Y:S05]  /*00d0*/  @P0 BRA `(.L_x_1) ;  /* 0x0000000000780947 */ /* 0x000fea0003800000 */
[----:B------:R-:W-:-:S13]  /*00e0*/  ELECT P0, URZ, PT ;  /* 0x0000000000ff782f */ /* 0x000fda0003800000 */
[----:B------:R-:W-:Y:S05]  /*00f0*/  @!P0 BRA `(.L_x_2) ;  /* 0x0000000000808947 */ /* 0x000fea0003800000 */
[----:B------:R-:W-:Y:S01]  /*0100*/  UMOV UR5, 0x1 ;  /* 0x0000000100057882 */ /* 0x000fe20000000000 */
[----:B------:R-:W-:-:S04]  /*0110*/  IMAD.MOV.U32 R4, RZ, RZ, 0x1 ;  /* 0x00000001ff047424 */ /* 0x000fc800078e00ff */
[----:B------:R-:W-:Y:S04]  /*0120*/  DEPBAR.LE SB1, 0x36 ;  /* 0x00009d800000791a */ /* 0x000fe80000000000 */
[----:B------:R-:W1:Y:S02]  /*0130*/  UTCATOMSWS.FIND_AND_SET.ALIGN UP0, UR5, UR5 ;  /* 0x00000005000575e3 */ /* 0x000e640008000800 */
[----:B-1----:R-:W-:-:S04]  /*0140*/  PLOP3.LUT P0, PT, PT, PT, UP0, 0x80, 0x8 ;  /* 0x000000000008781c */ /* 0x002fc80003f0f008 */
[----:B------:R-:W-:-:S04]  /*0150*/  SEL R0, RZ, 0xffffffff, !P0 ;  /* 0xffffffffff007807 */ /* 0x000fc80004000000 */
[----:B------:R-:W-:Y:S01]  /*0160*/  ISETP.NE.AND P0, PT, R0, RZ, PT ;  /* 0x000000ff0000720c */ /* 0x000fe20003f05270 */
[----:B------:R-:W-:-:S12]  /*0170*/  IMAD.U32 R0, RZ, RZ, UR5 ;  /* 0x00000005ff007e24 */ /* 0x000fd8000f8e00ff */
[----:B------:R-:W-:Y:S05]  /*0180*/  @P0 BRA `(.L_x_3) ;  /* 0x0000000000240947 */ /* 0x000fea0003800000 */
.L_x_4:
[----:B------:R-:W-:Y:S05]  /*0190*/  NANOSLEEP 0x64 ;  /* 0x000000640000795d */ /* 0x000fea0003800000 */
[----:B------:R-:W-:-:S05]  /*01a0*/  UMOV UR5, 0x1 ;  /* 0x0000000100057882 */ /* 0x000fca0000000000 */
[----:B------:R-:W-:Y:S04]  /*01b0*/  DEPBAR.LE SB1, 0x36 ;  /* 0x00009d800000791a */ /* 0x000fe80000000000 */
[----:B------:R-:W1:Y:S02]  /*01c0*/  UTCATOMSWS.FIND_AND_SET.ALIGN UP0, UR5, UR5 ;  /* 0x00000005000575e3 */ /* 0x000e640008000800 */
[----:B-1----:R-:W-:-:S04]  /*01d0*/  PLOP3.LUT P0, PT, PT, PT, UP0, 0x80, 0x8 ;  /* 0x000000000008781c */ /* 0x002fc80003f0f008 */
[----:B------:R-:W-:-:S04]  /*01e0*/  SEL R0, RZ, 0xffffffff, !P0 ;  /* 0xffffffffff007807 */ /* 0x000fc80004000000 */
[----:B------:R-:W-:Y:S01]  /*01f0*/  ISETP.NE.AND P0, PT, R0, RZ, PT ;  /* 0x000000ff0000720c */ /* 0x000fe20003f05270 */
[----:B------:R-:W-:-:S12]  /*0200*/  IMAD.U32 R0, RZ, RZ, UR5 ;  /* 0x00000005ff007e24 */ /* 0x000fd8000f8e00ff */
[----:B------:R-:W-:Y:S05]  /*0210*/  @!P0 BRA `(.L_x_4) ;  /* 0xfffffffc00dc8947 */ /* 0x000fea000383ffff */
.L_x_3:
[----:B------:R-:W-:Y:S01]  /*0220*/  VIADD R3, R0, 0x10 ;  /* 0x0000001000037836 */ /* 0x000fe20000000000 */
[----:B------:R-:W-:Y:S01]  /*0230*/  UMOV UR5, 0x50 ;  /* 0x0000005000057882 */ /* 0x000fe20000000000 */
[----:B------:R-:W-:Y:S01]  /*0240*/  SHF.L.U32 R2, R4, R0, RZ ;  /* 0x0000000004027219 */ /* 0x000fe200000006ff */
[----:B------:R-:W-:Y:S01]  /*0250*/  ULEA UR5, UR6, UR5, 0x18 ;  /* 0x0000000506057291 */ /* 0x000fe2000f8ec0ff */
[----:B------:R-:W-:Y:S01]  /*0260*/  IMAD.SHL.U32 R0, R0, 0x20, RZ ;  /* 0x0000002000007824 */ /* 0x000fe200078e00ff */
[----:B------:R-:W-:-:S04]  /*0270*/  SHF.L.U32 R3, R4, R3, RZ ;  /* 0x0000000304037219 */ /* 0x000fc800000006ff */
[----:B------:R-:W-:-:S05]  /*0280*/  LOP3.LUT R2, R3, R2, RZ, 0xfc, !PT ;  /* 0x0000000203027212 */ /* 0x000fca00078efcff */
[----:B------:R1:W-:Y:S04]  /*0290*/  ATOMS.OR RZ, [UR5], R2 ;  /* 0x00000002ffff798c */ /* 0x0003e8000b000005 */
[----:B------:R1:W-:Y:S01]  /*02a0*/  STS [UR4], R0 ;  /* 0x00000000ff007988 */ /* 0x0003e20008000804 */
[----:B------:R-:W-:Y:S05]  /*02b0*/  BRA `(.L_x_2) ;  /* 0x0000000000107947 */ /* 0x000fea0003800000 */
.L_x_1:
[----:B------:R-:W-:Y:S01]  /*02c0*/  IMAD.MOV.U32 R0, RZ, RZ, -0x1 ;  /* 0xffffffffff007424 */ /* 0x000fe200078e00ff */
[----:B------:R-:W-:-:S04]  /*02d0*/  MOV R2, 0x300 ;  /* 0x0000030000027802 */ /* 0x000fc80000000f00 */
[----:B------:R1:W-:Y:S03]  /*02e0*/  STS [UR4], R0 ;  /* 0x00000000ff007988 */ /* 0x0003e60008000804 */
[----:B01----:R-:W-:Y:S05]  /*02f0*/  CALL.REL.NOINC `($__internal_1_$__cuda_sm10x_tcgen05_guardrail_trap_phase_invalid_during_alloc) ;  /* 0x00000058006c7944 */ /* 0x003fea0003c00000 */
.L_x_2:
[----:B------:R-:W-:Y:S05]  /*0300*/  WARPSYNC.ALL ;  /* 0x0000000000007948 */ /* 0x000fea0003800000 */
[----:B------:R-:W-:Y:S01]  /*0310*/  NOP ;  /* 0x0000000000007918 */ /* 0x000fe20000000000 */
.L_x_0:
[----:B------:R-:W2:Y:S01]  /*0320*/  LDC.64 R24, c[0x0][0x398] ;  /* 0x0000e600ff187b82 */ /* 0x000ea20000000a00 */
[----:B------:R-:W3:Y:S01]  /*0330*/  S2R R5, SR_CTAID.X ;  /* 0x0000000000057919 */ /* 0x000ee20000002500 */
[----:B------:R-:W-:Y:S01]  /*0340*/  UMOV UR9, 0x400 ;  /* 0x0000040000097882 */ /* 0x000fe20000000000 */
[----:B------:R-:W4:Y:S01]  /*0350*/  LDCU UR17, c[0x0][0x3a4] ;  /* 0x00007480ff1177ac */ /* 0x000f220008000800 */
[----:B------:R-:W-:Y:S01]  /*0360*/  PRMT R142, RZ, 0x7610, R142 ;  /* 0x00007610ff8e7816 */ /* 0x000fe2000000008e */
[----:B------:R-:W1:Y:S03]  /*0370*/  LDCU.128 UR12, c[0x0][0x380] ;  /* 0x00007000ff0c77ac */ /* 0x000e660008000c00 */
[----:B------:R-:W5:Y:S01]  /*0380*/  S2UR UR7, SR_CgaCtaId ;  /* 0x00000000000779c3 */ /* 0x000f620000008800 */
[----:B------:R-:W-:-:S07]  /*0390*/  UMOV UR11, 0x1 ;  /* 0x00000001000b7882 */ /* 0x000fce0000000000 */
[----:B------:R-:W0:Y:S01]  /*03a0*/  LDC R144, c[0x0][0x3a0] ;  /* 0x0000e800ff907b82 */ /* 0x000e220000000800 */
[----:B-12---:R-:W-:Y:S01]  /*03b0*/  VIADD R0, R25, 0x1f ;  /* 0x0000001f19007836 */ /* 0x006fe20000000000 */
[----:B------:R-:W-:-:S06]  /*03c0*/  IABS R22, R25 ;  /* 0x0000001900167213 */ /* 0x000fcc0000000000 */
[----:B------:R-:W1:Y:S01]  /*03d0*/  LDC.64 R128, c[0x0][0x3a8] ;  /* 0x0000ea00ff807b82 */ /* 0x000e620000000a00 */
[----:B------:R-:W-:Y:S01]  /*03e0*/  SHF.R.S32.HI R3, RZ, 0x1f, R0 ;  /* 0x0000001fff037819 */ /* 0x000fe20000011400 */
[----:B-----5:R-:W-:-:S03]  /*03f0*/  ULEA UR9, UR7, UR9, 0x18 ;  /* 0x0000000907097291 */ /* 0x020fc6000f8ec0ff */
[----:B------:R-:W-:Y:S02]  /*0400*/  LEA.HI R3, R3, R0, RZ, 0x5 ;  /* 0x0000000003037211 */ /* 0x000fe400078f28ff */
[----:B---3--:R-:W-:Y:S01]  /*0410*/  IABS R8, R5 ;  /* 0x0000000500087213 */ /* 0x008fe20000000000 */
[----:B------:R-:W-:Y:S01]  /*0420*/  UIADD3 UR6, UPT, UPT, UR9, 0x6000, URZ ;  /* 0x0000600009067890 */ /* 0x000fe2000fffe0ff */
[----:B------:R-:W-:-:S05]  /*0430*/  SHF.R.S32.HI R3, RZ, 0x5, R3 ;  /* 0x00000005ff037819 */ /* 0x000fca0000011403 */
[----:B------:R-:W-:-:S05]  /*0440*/  IMAD.SHL.U32 R4, R3, 0x8, RZ ;  /* 0x0000000803047824 */ /* 0x000fca00078e00ff */
[-C--:B------:R-:W-:Y:S02]  /*0450*/  IABS R7, R4.reuse ;  /* 0x0000000400077213 */ /* 0x080fe40000000000 */
[----:B------:R-:W-:Y:S02]  /*0460*/  IABS R10, R4 ;  /* 0x00000004000a7213 */ /* 0x000fe40000000000 */
[----:B------:R-:W2:Y:S08]  /*0470*/  I2F.RP R0, R7 ;  /* 0x0000000700007306 */ /* 0x000eb00000209400 */
[----:B--2---:R-:W2:Y:S02]  /*0480*/  MUFU.RCP R0, R0 ;  /* 0x0000000000007308 */ /* 0x004ea40000001000 */
[----:B--2---:R-:W-:-:S02]  /*0490*/  VIADD R2, R0, 0xffffffe ;  /* 0x0ffffffe00027836 */ /* 0x004fc40000000000 */
[----:B------:R-:W-:Y:S01]  /*04a0*/  IMAD.MOV R0, RZ, RZ, -R10 ;  /* 0x000000ffff007224 */ /* 0x000fe200078e0a0a */
[----:B------:R-:W-:-:S03]  /*04b0*/  IABS R10, R24 ;  /* 0x00000018000a7213 */ /* 0x000fc60000000000 */
[----:B------:R2:W3:Y:S02]  /*04c0*/  F2I.FTZ.U32.TRUNC.NTZ R3, R2 ;  /* 0x0000000200037305 */ /* 0x0004e4000021f000 */
[----:B--2---:R-:W-:Y:S02]  /*04d0*/  IMAD.MOV.U32 R2, RZ, RZ, RZ ;  /* 0x000000ffff027224 */ /* 0x004fe400078e00ff */
[----:B---3--:R-:W-:-:S04]  /*04e0*/  IMAD.MOV R6, RZ, RZ, -R3 ;  /* 0x000000ffff067224 */ /* 0x008fc800078e0a03 */
[----:B------:R-:W-:Y:S02]  /*04f0*/  IMAD R9, R6, R7, RZ ;  /* 0x0000000706097224 */ /* 0x000fe400078e02ff */
[----:B------:R-:W-:Y:S02]  /*0500*/  IMAD.MOV.U32 R6, RZ, RZ, R8 ;  /* 0x000000ffff067224 */ /* 0x000fe400078e0008 */
[----:B------:R-:W-:-:S06]  /*0510*/  IMAD.HI.U32 R3, R3, R9, R2 ;  /* 0x0000000903037227 */ /* 0x000fcc00078e0002 */
[----:B------:R-:W-:-:S04]  /*0520*/  IMAD.HI.U32 R3, R3, R6, RZ ;  /* 0x0000000603037227 */ /* 0x000fc800078e00ff */
[----:B------:R-:W-:Y:S01]  /*0530*/  IMAD R0, R3, R0, R6 ;  /* 0x0000000003007224 */ /* 0x000fe200078e0206 */
[----:B------:R-:W-:Y:S04]  /*0540*/  BAR.SYNC.DEFER_BLOCKING 0x0 ;  /* 0x0000000000007b1d */ /* 0x000fe80000010000 */
[----:B------:R-:W-:-:S13]  /*0550*/  ISETP.GT.U32.AND P2, PT, R7, R0, PT ;  /* 0x000000000700720c */ /* 0x000fda0003f44070 */
[----:B------:R-:W-:Y:S02]  /*0560*/  @!P2 IMAD.IADD R0, R0, 0x1, -R7 ;  /* 0x000000010000a824 */ /* 0x000fe400078e0a07 */
[----:B------:R-:W-:Y:S01]  /*0570*/  @!P2 VIADD R3, R3, 0x1 ;  /* 0x000000010303a836 */ /* 0x000fe20000000000 */
[----:B------:R-:W-:Y:S02]  /*0580*/  ISETP.NE.AND P2, PT, R4, RZ, PT ;  /* 0x000000ff0400720c */ /* 0x000fe40003f45270 */
[----:B------:R-:W-:Y:S02]  /*0590*/  ISETP.GE.U32.AND P0, PT, R0, R7, PT ;  /* 0x000000070000720c */ /* 0x000fe40003f06070 */
[----:B------:R-:W-:-:S04]  /*05a0*/  LOP3.LUT R0, R5, R4, RZ, 0x3c, !PT ;  /* 0x0000000405007212 */ /* 0x000fc800078e3cff */
[----:B------:R-:W-:Y:S01]  /*05b0*/  ISETP.GE.AND P3, PT, R0, RZ, PT ;  /* 0x000000ff0000720c */ /* 0x000fe20003f66270 */
[----:B------:R-:W-:-:S06]  /*05c0*/  VIADD R0, R24, 0x3f ;  /* 0x0000003f18007836 */ /* 0x000fcc0000000000 */
[----:B------:R-:W-:-:S04]  /*05d0*/  @P0 VIADD R3, R3, 0x1 ;  /* 0x0000000103030836 */ /* 0x000fc80000000000 */
[----:B------:R-:W-:Y:S01]  /*05e0*/  IMAD.MOV.U32 R2, RZ, RZ, R3 ;  /* 0x000000ffff027224 */ /* 0x000fe200078e0003 */
[----:B------:R-:W-:-:S03]  /*05f0*/  SHF.R.S32.HI R3, RZ, 0x1f, R0 ;  /* 0x0000001fff037819 */ /* 0x000fc60000011400 */
[----:B------:R-:W-:Y:S01]  /*0600*/  @!P3 IMAD.MOV R2, RZ, RZ, -R2 ;  /* 0x000000ffff02b224 */ /* 0x000fe200078e0a02 */
[----:B------:R-:W-:Y:S02]  /*0610*/  @!P2 LOP3.LUT R2, RZ, R4, RZ, 0x33, !PT ;  /* 0x00000004ff02a212 */ /* 0x000fe400078e33ff */
[----:B------:R-:W-:-:S03]  /*0620*/  LEA.HI R3, R3, R0, RZ, 0x6 ;  /* 0x0000000003037211 */ /* 0x000fc600078f30ff */
[----:B------:R-:W-:Y:S02]  /*0630*/  IMAD.SHL.U32 R6, R2, 0x8, RZ ;  /* 0x0000000802067824 */ /* 0x000fe400078e00ff */
[----:B------:R-:W-:-:S03]  /*0640*/  IMAD.MOV R2, RZ, RZ, -R2 ;  /* 0x000000ffff027224 */ /* 0x000fc600078e0a02 */
[----:B------:R-:W-:Y:S01]  /*0650*/  LEA.HI.SX32 R3, R3, -R6, 0x1a ;  /* 0x8000000603037211 */ /* 0x000fe200078fd2ff */
[----:B------:R-:W-:-:S03]  /*0660*/  IMAD R14, R4, R2, R5 ;  /* 0x00000002040e7224 */ /* 0x000fc600078e0205 */
[----:B------:R-:W-:Y:S02]  /*0670*/  VIMNMX R11, PT, PT, R3, 0x8, PT ;  /* 0x00000008030b7848 */ /* 0x000fe40003fe0100 */
[----:B------:R-:W-:Y:S02]  /*0680*/  IABS R9, R14 ;  /* 0x0000000e00097213 */ /* 0x000fe40000000000 */
[-C--:B------:R-:W-:Y:S02]  /*0690*/  IABS R7, R11.reuse ;  /* 0x0000000b00077213 */ /* 0x080fe40000000000 */
[----:B------:R-:W-:Y:S02]  /*06a0*/  IABS R4, R11 ;  /* 0x0000000b00047213 */ /* 0x000fe40000000000 */
[----:B------:R-:W2:Y:S08]  /*06b0*/  I2F.RP R0, R7 ;  /* 0x0000000700007306 */ /* 0x000eb00000209400 */
[----:B--2---:R-:W2:Y:S02]  /*06c0*/  MUFU.RCP R0, R0 ;  /* 0x0000000000007308 */ /* 0x004ea40000001000 */
[----:B--2---:R-:W-:-:S02]  /*06d0*/  VIADD R3, R0, 0xffffffe ;  /* 0x0ffffffe00037836 */ /* 0x004fc40000000000 */
[----:B------:R-:W-:-:S04]  /*06e0*/  IMAD.MOV R0, RZ, RZ, -R4 ;  /* 0x000000ffff007224 */ /* 0x000fc800078e0a04 */
[----:B------:R-:W2:Y:S02]  /*06f0*/  F2I.FTZ.U32.TRUNC.NTZ R3, R3 ;  /* 0x0000000300037305 */ /* 0x000ea4000021f000 */
[----:B--2---:R-:W-:-:S04]  /*0700*/  IMAD.MOV R8, RZ, RZ, -R3 ;  /* 0x000000ffff087224 */ /* 0x004fc800078e0a03 */
[----:B------:R-:W-:Y:S02]  /*0710*/  IMAD.MOV.U32 R2, RZ, RZ, R8 ;  /* 0x000000ffff027224 */ /* 0x000fe400078e0008 */
[----:B------:R-:W2:Y:S02]  /*0720*/  I2F.RP R8, R22 ;  /* 0x0000001600087306 */ /* 0x000ea40000209400 */
[----:B------:R-:W-:Y:S02]  /*0730*/  IMAD R5, R2, R7, RZ ;  /* 0x0000000702057224 */ /* 0x000fe400078e02ff */
[----:B------:R-:W-:-:S04]  /*0740*/  IMAD.MOV.U32 R2, RZ, RZ, RZ ;  /* 0x000000ffff027224 */ /* 0x000fc800078e00ff */
[----:B------:R-:W-:Y:S02]  /*0750*/  IMAD.HI.U32 R2, R3, R5, R2 ;  /* 0x0000000503027227 */ /* 0x000fe400078e0002 */
[----:B------:R-:W3:Y:S04]  /*0760*/  I2F.RP R3, R10 ;  /* 0x0000000a00037306 */ /* 0x000ee80000209400 */
[----:B------:R-:W-:-:S04]  /*0770*/  IMAD.HI.U32 R2, R2, R9, RZ ;  /* 0x0000000902027227 */ /* 0x000fc800078e00ff */
[----:B------:R-:W-:Y:S01]  /*0780*/  IMAD R0, R2, R0, R9 ;  /* 0x0000000002007224 */ /* 0x000fe200078e0209 */
[----:B--2---:R-:W-:Y:S04]  /*0790*/  MUFU.RCP R8, R8 ;  /* 0x0000000800087308 */ /* 0x004fe80000001000 */
[----:B------:R-:W-:-:S04]  /*07a0*/  ISETP.GT.U32.AND P2, PT, R7, R0, PT ;  /* 0x000000000700720c */ /* 0x000fc80003f44070 */
[----:B---3--:R-:W2:Y:S09]  /*07b0*/  MUFU.RCP R3, R3 ;  /* 0x0000000300037308 */ /* 0x008eb20000001000 */
[----:B------:R-:W-:Y:S02]  /*07c0*/  @!P2 IMAD.IADD R0, R0, 0x1, -R7 ;  /* 0x000000010000a824 */ /* 0x000fe400078e0a07 */
[----:B------:R-:W-:Y:S01]  /*07d0*/  @!P2 VIADD R2, R2, 0x1 ;  /* 0x000000010202a836 */ /* 0x000fe20000000000 */
[----:B------:R-:W-:-:S02]  /*07e0*/  ISETP.NE.AND P2, PT, R11, RZ, PT ;  /* 0x000000ff0b00720c */ /* 0x000fc40003f45270 */
[----:B------:R-:W-:Y:S02]  /*07f0*/  ISETP.GE.U32.AND P0, PT, R0, R7, PT ;  /* 0x000000070000720c */ /* 0x000fe40003f06070 */
[----:B------:R-:W-:Y:S01]  /*0800*/  LOP3.LUT R0, R14, R11, RZ, 0x3c, !PT ;  /* 0x0000000b0e007212 */ /* 0x000fe200078e3cff */
[----:B--2---:R-:W-:Y:S01]  /*0810*/  VIADD R4, R3, 0xffffffe ;  /* 0x0ffffffe03047836 */ /* 0x004fe20000000000 */
[----:B------:R-:W-:Y:S02]  /*0820*/  LOP3.LUT R3, R12, 0x3f, RZ, 0xc0, !PT ;  /* 0x0000003f0c037812 */ /* 0x000fe400078ec0ff */
[----:B------:R-:W-:Y:S01]  /*0830*/  ISETP.GE.AND P3, PT, R0, RZ, PT ;  /* 0x000000ff0000720c */ /* 0x000fe20003f66270 */
[----:B------:R2:W3:Y:S06]  /*0840*/  F2I.FTZ.U32.TRUNC.NTZ R5, R4 ;  /* 0x0000000400057305 */ /* 0x0004ec000021f000 */
[----:B------:R-:W-:-:S02]  /*0850*/  @P0 VIADD R2, R2, 0x1 ;  /* 0x0000000102020836 */ /* 0x000fc40000000000 */
[----:B--2---:R-:W-:Y:S02]  /*0860*/  IMAD.MOV.U32 R4, RZ, RZ, RZ ;  /* 0x000000ffff047224 */ /* 0x004fe400078e00ff */
[----:B------:R-:W-:-:S04]  /*0870*/  IMAD.MOV.U32 R9, RZ, RZ, R2 ;  /* 0x000000ffff097224 */ /* 0x000fc800078e0002 */
[----:B------:R-:W-:Y:S01]  /*0880*/  @!P3 IMAD.MOV R9, RZ, RZ, -R9 ;  /* 0x000000ffff09b224 */ /* 0x000fe200078e0a09 */
[----:B------:R-:W-:-:S05]  /*0890*/  @!P2 LOP3.LUT R9, RZ, R11, RZ, 0x33, !PT ;  /* 0x0000000bff09a212 */ /* 0x000fca00078e33ff */
[----:B------:R-:W-:-:S04]  /*08a0*/  IMAD.MOV R0, RZ, RZ, -R9 ;  /* 0x000000ffff007224 */ /* 0x000fc800078e0a09 */
[----:B------:R-:W-:Y:S02]  /*08b0*/  IMAD R0, R11, R0, R14 ;  /* 0x000000000b007224 */ /* 0x000fe400078e020e */
[----:B---3--:R-:W-:Y:S02]  /*08c0*/  IMAD.MOV R11, RZ, RZ, -R5 ;  /* 0x000000ffff0b7224 */ /* 0x008fe400078e0a05 */
[----:B------:R-:W-:Y:S02]  /*08d0*/  IMAD.IADD R0, R6, 0x1, R0 ;  /* 0x0000000106007824 */ /* 0x000fe400078e0200 */
[----:B------:R-:W-:Y:S02]  /*08e0*/  VIADD R6, R8, 0xffffffe ;  /* 0x0ffffffe08067836 */ /* 0x000fe40000000000 */
[----:B------:R-:W-:Y:S02]  /*08f0*/  IMAD R2, R0, 0x40, R3 ;  /* 0x0000004000027824 */ /* 0x000fe400078e0203 */
[----:B------:R-:W2:Y:S01]  /*0900*/  F2I.FTZ.U32.TRUNC.NTZ R7, R6 ;  /* 0x0000000600077305 */ /* 0x000ea2000021f000 */
[----:B------:R-:W-:-:S02]  /*0910*/  IMAD R3, R11, R10, RZ ;  /* 0x0000000a0b037224 */ /* 0x000fc400078e02ff */
[----:B------:R-:W-:Y:S02]  /*0920*/  IABS R0, R2 ;  /* 0x0000000200007213 */ /* 0x000fe40000000000 */
[----:B------:R-:W-:Y:S01]  /*0930*/  IMAD.HI.U32 R4, R5, R3, R4 ;  /* 0x0000000305047227 */ /* 0x000fe200078e0004 */
[----:B------:R-:W-:-:S03]  /*0940*/  SHF.R.U32.HI R3, RZ, 0x7, R12 ;  /* 0x00000007ff037819 */ /* 0x000fc6000001160c */
[----:B------:R-:W-:Y:S01]  /*0950*/  IMAD.MOV.U32 R5, RZ, RZ, R0 ;  /* 0x000000ffff057224 */ /* 0x000fe200078e0000 */
[----:B------:R-:W-:Y:S01]  /*0960*/  SGXT.U32 R3, R3, 0x1 ;  /* 0x000000010303781a */ /* 0x000fe20000000000 */
[----:B------:R-:W-:Y:S02]  /*0970*/  IMAD.SHL.U32 R0, R9, 0x20, RZ ;  /* 0x0000002009007824 */ /* 0x000fe400078e00ff */
[----:B------:R-:W-:-:S04]  /*0980*/  IMAD.HI.U32 R4, R4, R5, RZ ;  /* 0x0000000504047227 */ /* 0x000fc800078e00ff */
[----:B--2---:R-:W-:Y:S02]  /*0990*/  IMAD.MOV R8, RZ, RZ, -R7 ;  /* 0x000000ffff087224 */ /* 0x004fe400078e0a07 */
[----:B------:R-:W-:Y:S01]  /*09a0*/  IMAD.MOV R6, RZ, RZ, -R4 ;  /* 0x000000ffff067224 */ /* 0x000fe200078e0a04 */
[----:B------:R-:W-:Y:S01]  /*09b0*/  LOP3.LUT R4, R0, R3, RZ, 0xfc, !PT ;  /* 0x0000000300047212 */ /* 0x000fe200078efcff */
[----:B------:R-:W-:Y:S02]  /*09c0*/  IMAD.MOV.U32 R9, RZ, RZ, R8 ;  /* 0x000000ffff097224 */ /* 0x000fe400078e0008 */
[----:B------:R-:W-:Y:S01]  /*09d0*/  IMAD R3, R10, R6, R5 ;  /* 0x000000060a037224 */ /* 0x000fe200078e0205 */
[----:B------:R-:W-:Y:S01]  /*09e0*/  LOP3.LUT R16, R4, 0x1e, RZ, 0xfc, !PT ;  /* 0x0000001e04107812 */ /* 0x000fe200078efcff */
[----:B------:R-:W-:Y:S01]  /*09f0*/  IMAD R5, R9, R22, RZ ;  /* 0x0000001609057224 */ /* 0x000fe200078e02ff */
[----:B------:R-:W-:Y:S01]  /*0a00*/  IABS R9, R4 ;  /* 0x0000000400097213 */ /* 0x000fe20000000000 */
[----:B------:R-:W-:Y:S01]  /*0a10*/  IMAD.MOV.U32 R6, RZ, RZ, RZ ;  /* 0x000000ffff067224 */ /* 0x000fe200078e00ff */
[----:B------:R-:W-:-:S02]  /*0a20*/  IABS R11, R16 ;  /* 0x00000010000b7213 */ /* 0x000fc40000000000 */
[----:B------:R-:W-:Y:S01]  /*0a30*/  ISETP.GT.U32.AND P0, PT, R10, R3, PT ;  /* 0x000000030a00720c */ /* 0x000fe20003f04070 */
[----:B------:R-:W-:Y:S01]  /*0a40*/  IMAD.HI.U32 R6, R7, R5, R6 ;  /* 0x0000000507067227 */ /* 0x000fe200078e0006 */
[C---:B------:R-:W-:Y:S02]  /*0a50*/  LOP3.LUT R8, R4.reuse, 0x4, RZ, 0xfc, !PT ;  /* 0x0000000404087812 */ /* 0x040fe400078efcff */
[----:B------:R-:W-:Y:S02]  /*0a60*/  LOP3.LUT R14, R4, 0x8, RZ, 0xfc, !PT ;  /* 0x00000008040e7812 */ /* 0x000fe400078efcff */
[----:B------:R-:W-:Y:S01]  /*0a70*/  IABS R13, R8 ;  /* 0x00000008000d7213 */ /* 0x000fe20000000000 */
[----:B------:R-:W-:Y:S01]  /*0a80*/  IMAD.HI.U32 R7, R6, R11, RZ ;  /* 0x0000000b06077227 */ /* 0x000fe200078e00ff */
[----:B------:R-:W-:Y:S02]  /*0a90*/  ISETP.GE.AND P2, PT, R8, RZ, PT ;  /* 0x000000ff0800720c */ /* 0x000fe40003f46270 */
[----:B------:R-:W-:Y:S01]  /*0aa0*/  IABS R17, R14 ;  /* 0x0000000e00117213 */ /* 0x000fe20000000000 */
[----:B------:R-:W-:Y:S01]  /*0ab0*/  IMAD.MOV R7, RZ, RZ, -R7 ;  /* 0x000000ffff077224 */ /* 0x000fe200078e0a07 */
[----:B------:R-:W-:Y:S01]  /*0ac0*/  LOP3.LUT R28, R4, 0xa, RZ, 0xfc, !PT ;  /* 0x0000000a041c7812 */ /* 0x000fe200078efcff */
[----:B------:R-:W-:Y:S01]  /*0ad0*/  IMAD.HI.U32 R5, R6, R9, RZ ;  /* 0x0000000906057227 */ /* 0x000fe200078e00ff */
[----:B------:R-:W-:-:S02]  /*0ae0*/  LOP3.LUT R30, R4, 0xc, RZ, 0xfc, !PT ;  /* 0x0000000c041e7812 */ /* 0x000fc400078efcff */
[----:B------:R-:W-:Y:S01]  /*0af0*/  ISETP.GE.AND P6, PT, R16, RZ, PT ;  /* 0x000000ff1000720c */ /* 0x000fe20003fc6270 */
[----:B------:R-:W-:Y:S01]  /*0b00*/  IMAD R11, R22, R7, R11 ;  /* 0x00000007160b7224 */ /* 0x000fe200078e020b */
[----:B------:R-:W-:Y:S01]  /*0b10*/  LOP3.LUT R7, R4, 0x2, RZ, 0xfc, !PT ;  /* 0x0000000204077812 */ /* 0x000fe200078efcff */
[----:B------:R-:W-:Y:S01]  /*0b20*/  IMAD.MOV R5, RZ, RZ, -R5 ;  /* 0x000000ffff057224 */ /* 0x000fe200078e0a05 */
[----:B------:R-:W-:Y:S01]  /*0b30*/  IABS R19, R30 ;  /* 0x0000001e00137213 */ /* 0x000fe20000000000 */
[----:B------:R-:W-:Y:S01]  /*0b40*/  @!P0 IMAD.IADD R3, R3, 0x1, -R10 ;  /* 0x0000000103038824 */ /* 0x000fe200078e0a0a */
[C---:B------:R-:W-:Y:S01]  /*0b50*/  ISETP.GT.U32.AND P3, PT, R22.reuse, R11, PT ;  /* 0x0000000b1600720c */ /* 0x040fe20003f64070 */
[----:B------:R-:W-:Y:S01]  /*0b60*/  IMAD R5, R22, R5, R9 ;  /* 0x0000000516057224 */ /* 0x000fe200078e0209 */
[----:B------:R-:W-:Y:S01]  /*0b70*/  IABS R9, R7 ;  /* 0x0000000700097213 */ /* 0x000fe20000000000 */
[----:B------:R-:W-:Y:S01]  /*0b80*/  IMAD.HI.U32 R8, R6, R13, RZ ;  /* 0x0000000d06087227 */ /* 0x000fe200078e00ff */
[----:B------:R-:W-:-:S02]  /*0b90*/  ISETP.GT.U32.AND P0, PT, R10, R3, PT ;  /* 0x000000030a00720c */ /* 0x000fc40003f04070 */
[----:B------:R-:W-:Y:S01]  /*0ba0*/  ISETP.GT.U32.AND P5, PT, R22, R5, PT ;  /* 0x000000051600720c */ /* 0x000fe20003fa4070 */
[----:B------:R-:W-:Y:S01]  /*0bb0*/  IMAD.MOV R8, RZ, RZ, -R8 ;  /* 0x000000ffff087224 */ /* 0x000fe200078e0a08 */
[C---:B------:R-:W-:Y:S02]  /*0bc0*/  LOP3.LUT R32, R4.reuse, 0xe, RZ, 0xfc, !PT ;  /* 0x0000000e04207812 */ /* 0x040fe400078efcff */
[----:B------:R-:W-:Y:S01]  /*0bd0*/  LOP3.LUT R34, R4, 0x10, RZ, 0xfc, !PT ;  /* 0x0000001004227812 */ /* 0x000fe200078efcff */
[----:B------:R-:W-:Y:S01]  /*0be0*/  IMAD R8, R22, R8, R13 ;  /* 0x0000000816087224 */ /* 0x000fe200078e020d */
[----:B------:R-:W-:Y:S01]  /*0bf0*/  IABS R23, R32 ;  /* 0x0000002000177213 */ /* 0x000fe20000000000 */
[----:B------:R-:W-:Y:S01]  /*0c00*/  @!P3 IMAD.IADD R11, R11, 0x1, -R22 ;  /* 0x000000010b0bb824 */ /* 0x000fe200078e0a16 */
[----:B------:R-:W-:Y:S01]  /*0c10*/  IABS R27, R34 ;  /* 0x00000022001b7213 */ /* 0x000fe20000000000 */
[----:B------:R-:W-:Y:S01]  /*0c20*/  IMAD.HI.U32 R13, R6, R19, RZ ;  /* 0x00000013060d7227 */ /* 0x000fe200078e00ff */
[----:B------:R-:W-:-:S02]  /*0c30*/  LOP3.LUT R35, R4, 0x12, RZ, 0xfc, !PT ;  /* 0x0000001204237812 */ /* 0x000fc400078efcff */
[----:B------:R-:W-:Y:S01]  /*0c40*/  ISETP.GT.U32.AND P3, PT, R22, R11, PT ;  /* 0x0000000b1600720c */ /* 0x000fe20003f64070 */
[----:B------:R-:W-:Y:S01]  /*0c50*/  @!P5 IMAD.IADD R5, R5, 0x1, -R22 ;  /* 0x000000010505d824 */ /* 0x000fe200078e0a16 */
[----:B------:R-:W-:Y:S01]  /*0c60*/  IABS R29, R35 ;  /* 0x00000023001d7213 */ /* 0x000fe20000000000 */
[----:B------:R-:W-:Y:S01]  /*0c70*/  @!P0 IMAD.IADD R3, R3, 0x1, -R10 ;  /* 0x0000000103038824 */ /* 0x000fe200078e0a0a */
[----:B------:R-:W-:Y:S01]  /*0c80*/  ISETP.GE.AND P0, PT, R7, RZ, PT ;  /* 0x000000ff0700720c */ /* 0x000fe20003f06270 */
[----:B------:R-:W-:Y:S01]  /*0c90*/  IMAD.HI.U32 R7, R6, R9, RZ ;  /* 0x0000000906077227 */ /* 0x000fe200078e00ff */
[----:B------:R-:W-:Y:S02]  /*0ca0*/  ISETP.GT.U32.AND P5, PT, R22, R5, PT ;  /* 0x000000051600720c */ /* 0x000fe40003fa4070 */
[C---:B------:R-:W-:Y:S01]  /*0cb0*/  LOP3.LUT R10, R4.reuse, 0x6, RZ, 0xfc, !PT ;  /* 0x00000006040a7812 */ /* 0x040fe200078efcff */
[----:B------:R-:W-:Y:S01]  /*0cc0*/  IMAD.MOV R7, RZ, RZ, -R7 ;  /* 0x000000ffff077224 */ /* 0x000fe200078e0a07 */
[C---:B------:R-:W-:Y:S01]  /*0cd0*/  LOP3.LUT R37, R4.reuse, 0x16, RZ, 0xfc, !PT ;  /* 0x0000001604257812 */ /* 0x040fe200078efcff */
[----:B------:R-:W-:Y:S01]  /*0ce0*/  IMAD.MOV R13, RZ, RZ, -R13 ;  /* 0x000000ffff0d7224 */ /* 0x000fe200078e0a0d */
[----:B------:R-:W-:Y:S01]  /*0cf0*/  IABS R15, R10 ;  /* 0x0000000a000f7213 */ /* 0x000fe20000000000 */
[----:B------:R-:W-:Y:S01]  /*0d00*/  @!P3 IMAD.IADD R11, R11, 0x1, -R22 ;  /* 0x000000010b0bb824 */ /* 0x000fe200078e0a16 */
[----:B------:R-:W-:Y:S01]  /*0d10*/  ISETP.GE.AND P3, PT, R4, RZ, PT ;  /* 0x000000ff0400720c */ /* 0x000fe20003f66270 */
[----:B------:R-:W-:Y:S01]  /*0d20*/  IMAD R7, R22, R7, R9 ;  /* 0x0000000716077224 */ /* 0x000fe200078e0209 */
[----:B------:R-:W-:Y:S01]  /*0d30*/  ISETP.GE.AND P4, PT, R10, RZ, PT ;  /* 0x000000ff0a00720c */ /* 0x000fe20003f86270 */
[----:B------:R-:W-:Y:S01]  /*0d40*/  IMAD.HI.U32 R9, R6, R15, RZ ;  /* 0x0000000f06097227 */ /* 0x000fe200078e00ff */
[----:B------:R-:W-:-:S02]  /*0d50*/  LOP3.LUT R38, R4, 0x18, RZ, 0xfc, !PT ;  /* 0x0000001804267812 */ /* 0x000fc400078efcff */
[----:B------:R-:W-:Y:S01]  /*0d60*/  LOP3.LUT R36, R4, 0x14, RZ, 0xfc, !PT ;  /* 0x0000001404247812 */ /* 0x000fe200078efcff */
[----:B------:R-:W-:Y:S01]  /*0d70*/  @!P5 IMAD.IADD R5, R5, 0x1, -R22 ;  /* 0x000000010505d824 */ /* 0x000fe200078e0a16 */
[----:B------:R-:W-:Y:S01]  /*0d80*/  ISETP.GT.U32.AND P5, PT, R22, R7, PT ;  /* 0x000000071600720c */ /* 0x000fe20003fa4070 */
[----:B------:R-:W-:Y:S01]  /*0d90*/  IMAD.MOV R9, RZ, RZ, -R9 ;  /* 0x000000ffff097224 */ /* 0x000fe200078e0a09 */
[----:B------:R-:W-:Y:S01]  /*0da0*/  LOP3.LUT R39, R4, 0x1a, RZ, 0xfc, !PT ;  /* 0x0000001a04277812 */ /* 0x000fe200078efcff */
[----:B------:R-:W-:Y:S01]  /*0db0*/  IMAD.HI.U32 R10, R6, R17, RZ ;  /* 0x00000011060a7227 */ /* 0x000fe200078e00ff */
[----:B------:R-:W-:Y:S02]  /*0dc0*/  LOP3.LUT R26, R4, 0x1c, RZ, 0xfc, !PT ;  /* 0x0000001c041a7812 */ /* 0x000fe400078efcff */
[----:B------:R-:W-:Y:S01]  /*0dd0*/  IABS R31, R39 ;  /* 0x00000027001f7213 */ /* 0x000fe20000000000 */
[----:B------:R-:W-:Y:S01]  /*0de0*/  @!P3 IMAD.MOV R5, RZ, RZ, -R5 ;  /* 0x000000ffff05b224 */ /* 0x000fe200078e0a05 */
[C---:B------:R-:W-:Y:S01]  /*0df0*/  ISETP.GT.U32.AND P3, PT, R22.reuse, R8, PT ;  /* 0x000000081600720c */ /* 0x040fe20003f64070 */
[----:B------:R-:W-:Y:S01]  /*0e00*/  IMAD R9, R22, R9, R15 ;  /* 0x0000000916097224 */ /* 0x000fe200078e020f */
[----:B------:R-:W-:Y:S01]  /*0e10*/  IABS R33, R26 ;  /* 0x0000001a00217213 */ /* 0x000fe20000000000 */
[----:B------:R-:W-:-:S02]  /*0e20*/  IMAD.MOV R10, RZ, RZ, -R10 ;  /* 0x000000ffff0a7224 */ /* 0x000fc400078e0a0a */
[--C-:B------:R-:W-:Y:S02]  /*0e30*/  @!P5 IMAD.IADD R7, R7, 0x1, -R22.reuse ;  /* 0x000000010707d824 */ /* 0x100fe400078e0a16 */
[C---:B------:R-:W-:Y:S01]  /*0e40*/  IMAD R10, R22.reuse, R10, R17 ;  /* 0x0000000a160a7224 */ /* 0x040fe200078e0211 */
[----:B------:R-:W-:Y:S01]  /*0e50*/  IABS R17, R28 ;  /* 0x0000001c00117213 */ /* 0x000fe20000000000 */
[----:B------:R-:W-:Y:S01]  /*0e60*/  IMAD.MOV.U32 R21, RZ, RZ, R11 ;  /* 0x000000ffff157224 */ /* 0x000fe200078e000b */
[C---:B------:R-:W-:Y:S01]  /*0e70*/  ISETP.GT.U32.AND P5, PT, R22.reuse, R7, PT ;  /* 0x000000071600720c */ /* 0x040fe20003fa4070 */
[----:B------:R-:W-:Y:S02]  /*0e80*/  IMAD R13, R22, R13, R19 ;  /* 0x0000000d160d7224 */ /* 0x000fe400078e0213 */
[----:B------:R-:W-:Y:S02]  /*0e90*/  @!P3 IMAD.IADD R8, R8, 0x1, -R22 ;  /* 0x000000010808b824 */ /* 0x000fe400078e0a16 */
[----:B------:R-:W-:-:S03]  /*0ea0*/  IMAD.HI.U32 R11, R6, R17, RZ ;  /* 0x00000011060b7227 */ /* 0x000fc600078e00ff */
[----:B------:R-:W-:Y:S01]  /*0eb0*/  ISETP.GT.U32.AND P3, PT, R22, R8, PT ;  /* 0x000000081600720c */ /* 0x000fe20003f64070 */
[----:B------:R-:W-:Y:S02]  /*0ec0*/  IMAD.MOV R11, RZ, RZ, -R11 ;  /* 0x000000ffff0b7224 */ /* 0x000fe400078e0a0b */
[----:B------:R-:W-:Y:S01]  /*0ed0*/  @!P6 IMAD.MOV R21, RZ, RZ, -R21 ;  /* 0x000000ffff15e224 */ /* 0x000fe200078e0a15 */
[----:B------:R-:W-:Y:S01]  /*0ee0*/  ISETP.GE.AND P6, PT, R14, RZ, PT ;  /* 0x000000ff0e00720c */ /* 0x000fe20003fc6270 */
[----:B------:R-:W-:Y:S01]  /*0ef0*/  @!P5 IMAD.IADD R7, R7, 0x1, -R22 ;  /* 0x000000010707d824 */ /* 0x000fe200078e0a16 */
[C---:B------:R-:W-:Y:S01]  /*0f00*/  ISETP.GT.U32.AND P5, PT, R22.reuse, R9, PT ;  /* 0x000000091600720c */ /* 0x040fe20003fa4070 */
[----:B------:R-:W-:Y:S02]  /*0f10*/  IMAD R11, R22, R11, R17 ;  /* 0x0000000b160b7224 */ /* 0x000fe400078e0211 */
[----:B------:R-:W-:-:S04]  /*0f20*/  IMAD.HI.U32 R14, R6, R23, RZ ;  /* 0x00000017060e7227 */ /* 0x000fc800078e00ff */
[----:B------:R-:W-:Y:S01]  /*0f30*/  @!P3 IMAD.IADD R8, R8, 0x1, -R22 ;  /* 0x000000010808b824 */ /* 0x000fe200078e0a16 */
[----:B------:R-:W-:Y:S01]  /*0f40*/  ISETP.GT.U32.AND P3, PT, R22, R10, PT ;  /* 0x0000000a1600720c */ /* 0x000fe20003f64070 */
[----:B------:R-:W-:Y:S02]  /*0f50*/  IMAD.MOV R14, RZ, RZ, -R14 ;  /* 0x000000ffff0e7224 */ /* 0x000fe400078e0a0e */
[----:B------:R-:W-:-:S04]  /*0f60*/  IMAD.HI.U32 R15, R6, R27, RZ ;  /* 0x0000001b060f7227 */ /* 0x000fc800078e00ff */
[--C-:B------:R-:W-:Y:S02]  /*0f70*/  @!P5 IMAD.IADD R9, R9, 0x1, -R22.reuse ;  /* 0x000000010909d824 */ /* 0x100fe400078e0a16 */
[C---:B------:R-:W-:Y:S01]  /*0f80*/  IMAD R14, R22.reuse, R14, R23 ;  /* 0x0000000e160e7224 */ /* 0x040fe200078e0217 */
[----:B------:R-:W-:Y:S01]  /*0f90*/  IABS R23, R36 ;  /* 0x0000002400177213 */ /* 0x000fe20000000000 */
[----:B------:R-:W-:Y:S01]  /*0fa0*/  IMAD.MOV R15, RZ, RZ, -R15 ;  /* 0x000000ffff0f7224 */ /* 0x000fe200078e0a0f */
[----:B------:R-:W-:Y:S01]  /*0fb0*/  ISETP.GT.U32.AND P5, PT, R22, R9, PT ;  /* 0x000000091600720c */ /* 0x000fe20003fa4070 */
[----:B------:R-:W-:Y:S02]  /*0fc0*/  @!P3 IMAD.IADD R10, R10, 0x1, -R22 ;  /* 0x000000010a0ab824 */ /* 0x000fe400078e0a16 */
[----:B------:R-:W-:-:S03]  /*0fd0*/  IMAD.HI.U32 R16, R6, R29, RZ ;  /* 0x0000001d06107227 */ /* 0x000fc600078e00ff */
[C---:B------:R-:W-:Y:S01]  /*0fe0*/  ISETP.GT.U32.AND P3, PT, R22.reuse, R10, PT ;  /* 0x0000000a1600720c */ /* 0x040fe20003f64070 */
[C---:B------:R-:W-:Y:S01]  /*0ff0*/  IMAD R15, R22.reuse, R15, R27 ;  /* 0x0000000f160f7224 */ /* 0x040fe200078e021b */
[----:B------:R-:W-:Y:S01]  /*1000*/  IABS R27, R37 ;  /* 0x00000025001b7213 */ /* 0x000fe20000000000 */
[----:B------:R-:W-:Y:S02]  /*1010*/  IMAD.MOV R16, RZ, RZ, -R16 ;  /* 0x000000ffff107224 */ /* 0x000fe400078e0a10 */
[----:B------:R-:W-:Y:S02]  /*1020*/  @!P0 IMAD.MOV R7, RZ, RZ, -R7 ;  /* 0x000000ffff078224 */ /* 0x000fe400078e0a07 */
[----:B------:R-:W-:Y:S01]  /*1030*/  @!P5 IMAD.IADD R9, R9, 0x1, -R22 ;  /* 0x000000010909d824 */ /* 0x000fe200078e0a16 */
[C---:B------:R-:W-:Y:S01]  /*1040*/  ISETP.GT.U32.AND P5, PT, R22.reuse, R11, PT ;  /* 0x0000000b1600720c */ /* 0x040fe20003fa4070 */
[----:B------:R-:W-:Y:S01]  /*1050*/  IMAD R16, R22, R16, R29 ;  /* 0x0000001016107224 */ /* 0x000fe200078e021d */
[----:B------:R-:W-:Y:S01]  /*1060*/  IABS R29, R38 ;  /* 0x00000026001d7213 */ /* 0x000fe20000000000 */
[----:B------:R-:W-:-:S02]  /*1070*/  @!P2 IMAD.MOV R8, RZ, RZ, -R8 ;  /* 0x000000ffff08a224 */ /* 0x000fc400078e0a08 */
[----:B------:R-:W-:Y:S01]  /*1080*/  @!P3 IMAD.IADD R10, R10, 0x1, -R22 ;  /* 0x000000010a0ab824 */ /* 0x000fe200078e0a16 */
[----:B------:R-:W-:Y:S01]  /*1090*/  ISETP.GT.U32.AND P3, PT, R22, R13, PT ;  /* 0x0000000d1600720c */ /* 0x000fe20003f64070 */
[----:B------:R-:W-:-:S04]  /*10a0*/  IMAD.HI.U32 R17, R6, R27, RZ ;  /* 0x0000001b06117227 */ /* 0x000fc800078e00ff */
[----:B------:R-:W-:-:S04]  /*10b0*/  IMAD.HI.U32 R18, R6, R29, RZ ;  /* 0x0000001d06127227 */ /* 0x000fc800078e00ff */
[----:B------:R-:W-:Y:S01]  /*10c0*/  @!P5 IMAD.IADD R11, R11, 0x1, -R22 ;  /* 0x000000010b0bd824 */ /* 0x000fe200078e0a16 */
[----:B------:R-:W-:Y:S01]  /*10d0*/  ISETP.GT.U32.AND P5, PT, R22, R14, PT ;  /* 0x0000000e1600720c */ /* 0x000fe20003fa4070 */
[----:B------:R-:W-:-:S03]  /*10e0*/  IMAD.HI.U32 R4, R6, R23, RZ ;  /* 0x0000001706047227 */ /* 0x000fc600078e00ff */
[C---:B------:R-:W-:Y:S01]  /*10f0*/  ISETP.GT.U32.AND P0, PT, R22.reuse, R11, PT ;  /* 0x0000000b1600720c */ /* 0x040fe20003f04070 */
[----:B------:R-:W-:Y:S01]  /*1100*/  @!P3 IMAD.IADD R13, R13, 0x1, -R22 ;  /* 0x000000010d0db824 */ /* 0x000fe200078e0a16 */
[----:B------:R-:W-:Y:S01]  /*1110*/  ISETP.GT.U32.AND P3, PT, R22, R15, PT ;  /* 0x0000000f1600720c */ /* 0x000fe20003f64070 */
[----:B------:R-:W-:-:S03]  /*1120*/  IMAD.HI.U32 R19, R6, R31, RZ ;  /* 0x0000001f06137227 */ /* 0x000fc600078e00ff */
[----:B------:R-:W-:Y:S01]  /*1130*/  ISETP.GT.U32.AND P2, PT, R22, R13, PT ;  /* 0x0000000d1600720c */ /* 0x000fe20003f44070 */
[----:B------:R-:W-:-:S04]  /*1140*/  IMAD.HI.U32 R6, R6, R33, RZ ;  /* 0x0000002106067227 */ /* 0x000fc800078e00ff */
[--C-:B------:R-:W-:Y:S01]  /*1150*/  @!P5 IMAD.IADD R14, R14, 0x1, -R22.reuse ;  /* 0x000000010e0ed824 */ /* 0x100fe200078e0a16 */
[C---:B------:R-:W-:Y:S01]  /*1160*/  ISETP.GT.U32.AND P5, PT, R22.reuse, R16, PT ;  /* 0x000000101600720c */ /* 0x040fe20003fa4070 */
[----:B------:R-:W-:Y:S02]  /*1170*/  IMAD.MOV R17, RZ, RZ, -R17 ;  /* 0x000000ffff117224 */ /* 0x000fe400078e0a11 */
[----:B------:R-:W-:Y:S01]  /*1180*/  @!P3 IMAD.IADD R15, R15, 0x1, -R22 ;  /* 0x000000010f0fb824 */ /* 0x000fe200078e0a16 */
[C---:B------:R-:W-:Y:S01]  /*1190*/  ISETP.GT.U32.AND P3, PT, R22.reuse, R14, PT ;  /* 0x0000000e1600720c */ /* 0x040fe20003f64070 */
[----:B------:R-:W-:Y:S02]  /*11a0*/  IMAD.MOV R18, RZ, RZ, -R18 ;  /* 0x000000ffff127224 */ /* 0x000fe400078e0a12 */
[----:B------:R-:W-:Y:S01]  /*11b0*/  @!P4 IMAD.MOV R9, RZ, RZ, -R9 ;  /* 0x000000ffff09c224 */ /* 0x000fe200078e0a09 */
[----:B------:R-:W-:Y:S01]  /*11c0*/  ISETP.GT.U32.AND P4, PT, R22, R15, PT ;  /* 0x0000000f1600720c */ /* 0x000fe20003f84070 */
[----:B------:R-:W-:-:S02]  /*11d0*/  IMAD.MOV R4, RZ, RZ, -R4 ;  /* 0x000000ffff047224 */ /* 0x000fc400078e0a04 */
[----:B------:R-:W-:Y:S02]  /*11e0*/  IMAD.MOV R20, RZ, RZ, -R6 ;  /* 0x000000ffff147224 */ /* 0x000fe400078e0a06 */
[C---:B------:R-:W-:Y:S02]  /*11f0*/  IMAD R6, R22.reuse, R17, R27 ;  /* 0x0000001116067224 */ /* 0x040fe400078e021b */
[----:B------:R-:W-:Y:S01]  /*1200*/  IMAD R18, R22, R18, R29 ;  /* 0x0000001216127224 */ /* 0x000fe200078e021d */
[----:B------:R-:W2:Y:S01]  /*1210*/  LDS R17, [UR9] ;  /* 0x00000009ff117984 */ /* 0x000ea20008000800 */
[--C-:B------:R-:W-:Y:S02]  /*1220*/  @!P5 IMAD.IADD R16, R16, 0x1, -R22.reuse ;  /* 0x000000011010d824 */ /* 0x100fe400078e0a16 */
[----:B------:R-:W-:Y:S02]  /*1230*/  IMAD.MOV R19, RZ, RZ, -R19 ;  /* 0x000000ffff137224 */ /* 0x000fe400078e0a13 */
[C---:B------:R-:W-:Y:S01]  /*1240*/  IMAD R4, R22.reuse, R4, R23 ;  /* 0x0000000416047224 */ /* 0x040fe200078e0217 */
[C---:B------:R-:W-:Y:S01]  /*1250*/  ISETP.GT.U32.AND P5, PT, R22.reuse, R16, PT ;  /* 0x000000101600720c */ /* 0x040fe20003fa4070 */
[--C-:B------:R-:W-:Y:S01]  /*1260*/  @!P0 IMAD.IADD R11, R11, 0x1, -R22.reuse ;  /* 0x000000010b0b8824 */ /* 0x100fe200078e0a16 */
[C---:B------:R-:W-:Y:S01]  /*1270*/  ISETP.GT.U32.AND P0, PT, R22.reuse, R6, PT ;  /* 0x000000061600720c */ /* 0x040fe20003f04070 */
[----:B------:R-:W-:Y:S01]  /*1280*/  @!P2 IMAD.IADD R13, R13, 0x1, -R22 ;  /* 0x000000010d0da824 */ /* 0x000fe200078e0a16 */
[C---:B------:R-:W-:Y:S01]  /*1290*/  ISETP.GT.U32.AND P2, PT, R22.reuse, R18, PT ;  /* 0x000000121600720c */ /* 0x040fe20003f44070 */
[C---:B------:R-:W-:Y:S01]  /*12a0*/  IMAD R19, R22.reuse, R19, R31 ;  /* 0x0000001316137224 */ /* 0x040fe200078e021f */
[----:B------:R-:W-:Y:S01]  /*12b0*/  SHF.R.U32.HI R23, RZ, 0x5, R12 ;  /* 0x00000005ff177819 */ /* 0x000fe2000001160c */
[----:B------:R-:W-:-:S02]  /*12c0*/  IMAD R20, R22, R20, R33 ;  /* 0x0000001416147224 */ /* 0x000fc400078e0221 */
[----:B------:R-:W-:Y:S01]  /*12d0*/  @!P6 IMAD.MOV R10, RZ, RZ, -R10 ;  /* 0x000000ffff0ae224 */ /* 0x000fe200078e0a0a */
[----:B------:R-:W-:Y:S01]  /*12e0*/  ISETP.GT.U32.AND P6, PT, R22, R4, PT ;  /* 0x000000041600720c */ /* 0x000fe20003fc4070 */
[--C-:B------:R-:W-:Y:S01]  /*12f0*/  @!P3 IMAD.IADD R14, R14, 0x1, -R22.reuse ;  /* 0x000000010e0eb824 */ /* 0x100fe200078e0a16 */
[C---:B------:R-:W-:Y:S01]  /*1300*/  ISETP.GT.U32.AND P3, PT, R22.reuse, R19, PT ;  /* 0x000000131600720c */ /* 0x040fe20003f64070 */
[--C-:B------:R-:W-:Y:S01]  /*1310*/  @!P4 IMAD.IADD R15, R15, 0x1, -R22.reuse ;  /* 0x000000010f0fc824 */ /* 0x100fe200078e0a16 */
[----:B------:R-:W-:Y:S01]  /*1320*/  ISETP.GT.U32.AND P4, PT, R22, R20, PT ;  /* 0x000000141600720c */ /* 0x000fe20003f84070 */
[--C-:B------:R-:W-:Y:S01]  /*1330*/  @!P5 IMAD.IADD R16, R16, 0x1, -R22.reuse ;  /* 0x000000011010d824 */ /* 0x100fe200078e0a16 */
[----:B------:R-:W-:Y:S01]  /*1340*/  ISETP.GE.AND P5, PT, R28, RZ, PT ;  /* 0x000000ff1c00720c */ /* 0x000fe20003fa6270 */
[--C-:B------:R-:W-:Y:S01]  /*1350*/  @!P0 IMAD.IADD R6, R6, 0x1, -R22.reuse ;  /* 0x0000000106068824 */ /* 0x100fe200078e0a16 */
[----:B------:R-:W-:Y:S01]  /*1360*/  ISETP.GE.AND P0, PT, R32, RZ, PT ;  /* 0x000000ff2000720c */ /* 0x000fe20003f06270 */
[----:B------:R-:W-:Y:S01]  /*1370*/  @!P2 IMAD.IADD R18, R18, 0x1, -R22 ;  /* 0x000000011212a824 */ /* 0x000fe200078e0a16 */
[----:B------:R-:W-:-:S02]  /*1380*/  ISETP.GE.AND P2, PT, R34, RZ, PT ;  /* 0x000000ff2200720c */ /* 0x000fc40003f46270 */
[----:B------:R-:W-:Y:S01]  /*1390*/  R2UR UR16, R23 ;  /* 0x00000000171072ca */ /* 0x000fe200000e0000 */
[--C-:B------:R-:W-:Y:S01]  /*13a0*/  @!P6 IMAD.IADD R4, R4, 0x1, -R22.reuse ;  /* 0x000000010404e824 */ /* 0x100fe200078e0a16 */
[----:B------:R-:W-:Y:S01]  /*13b0*/  ISETP.GE.AND P6, PT, R30, RZ, PT ;  /* 0x000000ff1e00720c */ /* 0x000fe20003fc6270 */
[--C-:B------:R-:W-:Y:S01]  /*13c0*/  @!P3 IMAD.IADD R19, R19, 0x1, -R22.reuse ;  /* 0x000000011313b824 */ /* 0x100fe200078e0a16 */
[----:B------:R-:W-:Y:S01]  /*13d0*/  ISETP.GE.AND P3, PT, R35, RZ, PT ;  /* 0x000000ff2300720c */ /* 0x000fe20003f66270 */
[----:B------:R-:W-:Y:S01]  /*13e0*/  @!P4 IMAD.IADD R20, R20, 0x1, -R22 ;  /* 0x000000011414c824 */ /* 0x000fe200078e0a16 */
[C---:B------:R-:W-:Y:S01]  /*13f0*/  ISETP.GT.U32.AND P4, PT, R22.reuse, R4, PT ;  /* 0x000000041600720c */ /* 0x040fe20003f84070 */
[----:B------:R-:W-:Y:S01]  /*1400*/  @!P5 IMAD.MOV R11, RZ, RZ, -R11 ;  /* 0x000000ffff0bd224 */ /* 0x000fe200078e0a0b */
[C---:B------:R-:W-:Y:S01]  /*1410*/  ISETP.GT.U32.AND P5, PT, R22.reuse, R6, PT ;  /* 0x000000061600720c */ /* 0x040fe20003fa4070 */
[----:B------:R-:W-:Y:S01]  /*1420*/  @!P0 IMAD.MOV R14, RZ, RZ, -R14 ;  /* 0x000000ffff0e8224 */ /* 0x000fe200078e0a0e */
[C---:B------:R-:W-:Y:S01]  /*1430*/  ISETP.GT.U32.AND P0, PT, R22.reuse, R18, PT ;  /* 0x000000121600720c */ /* 0x040fe20003f04070 */
[----:B------:R-:W-:Y:S01]  /*1440*/  @!P2 IMAD.MOV R15, RZ, RZ, -R15 ;  /* 0x000000ffff0fa224 */ /* 0x000fe200078e0a0f */
[C---:B------:R-:W-:Y:S01]  /*1450*/  ISETP.GT.U32.AND P2, PT, R22.reuse, R19, PT ;  /* 0x000000131600720c */ /* 0x040fe20003f44070 */
[----:B------:R-:W-:Y:S01]  /*1460*/  USHF.L.U32 UR4, UR16, 0x15, URZ ;  /* 0x0000001510047899 */ /* 0x000fe200080006ff */
[----:B--2---:R-:W-:Y:S01]  /*1470*/  R2UR UR8, R17 ;  /* 0x00000000110872ca */ /* 0x004fe200000e0000 */
[----:B------:R-:W-:Y:S01]  /*1480*/  @!P6 IMAD.MOV R13, RZ, RZ, -R13 ;  /* 0x000000ffff0de224 */ /* 0x000fe200078e0a0d */
[----:B------:R-:W-:Y:S01]  /*1490*/  ISETP.GT.U32.AND P6, PT, R22, R20, PT ;  /* 0x000000141600720c */ /* 0x000fe20003fc4070 */
[----:B------:R-:W-:Y:S01]  /*14a0*/  @!P3 IMAD.MOV R16, RZ, RZ, -R16 ;  /* 0x000000ffff10b224 */ /* 0x000fe200078e0a10 */
[----:B------:R-:W-:Y:S01]  /*14b0*/  ISETP.GE.AND P3, PT, R36, RZ, PT ;  /* 0x000000ff2400720c */ /* 0x000fe20003f66270 */
[--C-:B------:R-:W-:Y:S01]  /*14c0*/  @!P4 IMAD.IADD R4, R4, 0x1, -R22.reuse ;  /* 0x000000010404c824 */ /* 0x100fe200078e0a16 */
[----:B------:R-:W-:Y:S01]  /*14d0*/  ISETP.GE.AND P4, PT, R37, RZ, PT ;  /* 0x000000ff2500720c */ /* 0x000fe20003f86270 */
[--C-:B------:R-:W-:Y:S01]  /*14e0*/  @!P5 IMAD.IADD R6, R6, 0x1, -R22.reuse ;  /* 0x000000010606d824 */ /* 0x100fe200078e0a16 */
[----:B------:R-:W-:Y:S01]  /*14f0*/  ISETP.GE.AND P5, PT, R38, RZ, PT ;  /* 0x000000ff2600720c */ /* 0x000fe20003fa6270 */
[--C-:B------:R-:W-:Y:S01]  /*1500*/  @!P0 IMAD.IADD R18, R18, 0x1, -R22.reuse ;  /* 0x0000000112128824 */ /* 0x100fe200078e0a16 */
[----:B------:R-:W-:Y:S01]  /*1510*/  ISETP.GE.AND P0, PT, R39, RZ, PT ;  /* 0x000000ff2700720c */ /* 0x000fe20003f06270 */
[----:B------:R-:W-:Y:S01]  /*1520*/  @!P2 IMAD.IADD R19, R19, 0x1, -R22 ;  /* 0x000000011313a824 */ /* 0x000fe200078e0a16 */
[----:B------:R-:W-:Y:S01]  /*1530*/  ISETP.GE.AND P2, PT, R26, RZ, PT ;  /* 0x000000ff1a00720c */ /* 0x000fe20003f46270 */
[----:B------:R-:W-:Y:S01]  /*1540*/  IMAD.MOV.U32 R17, RZ, RZ, R4 ;  /* 0x000000ffff117224 */ /* 0x000fe200078e0004 */
[----:B------:R-:W-:Y:S01]  /*1550*/  LOP3.LUT R4, RZ, R25, RZ, 0x33, !PT ;  /* 0x00000019ff047212 */ /* 0x000fe200078e33ff */
[----:B------:R-:W-:Y:S01]  /*1560*/  @!P6 IMAD.IADD R20, R20, 0x1, -R22 ;  /* 0x000000011414e824 */ /* 0x000fe200078e0a16 */
[----:B------:R-:W-:Y:S01]  /*1570*/  ISETP.NE.AND P6, PT, R25, RZ, PT ;  /* 0x000000ff1900720c */ /* 0x000fe20003fc5270 */
[----:B------:R-:W-:Y:S01]  /*1580*/  @!P3 IMAD.MOV R17, RZ, RZ, -R17 ;  /* 0x000000ffff11b224 */ /* 0x000fe200078e0a11 */
[----:B------:R-:W-:Y:S01]  /*1590*/  ISETP.GE.AND P3, PT, R2, RZ, PT ;  /* 0x000000ff0200720c */ /* 0x000fe20003f66270 */
[----:B------:R-:W-:Y:S01]  /*15a0*/  @!P4 IMAD.MOV R6, RZ, RZ, -R6 ;  /* 0x000000ffff06c224 */ /* 0x000fe200078e0a06 */
[----:B------:R-:W-:Y:S01]  /*15b0*/  ISETP.NE.AND P4, PT, R24, RZ, PT ;  /* 0x000000ff1800720c */ /* 0x000fe20003f85270 */
[----:B------:R-:W-:Y:S01]  /*15c0*/  USHF.L.U32 UR5, UR16, 0x2, URZ ;  /* 0x0000000210057899 */ /* 0x000fe200080006ff */
[C---:B------:R-:W-:Y:S01]  /*15d0*/  SEL R117, R4.reuse, R15, !P6 ;  /* 0x0000000f04757207 */ /* 0x040fe20007000000 */
[----:B------:R-:W-:Y:S01]  /*15e0*/  @!P5 IMAD.MOV R18, RZ, RZ, -R18 ;  /* 0x000000ffff12d224 */ /* 0x000fe200078e0a12 */
[----:B------:R-:W-:Y:S01]  /*15f0*/  SHF.R.U32.HI R15, RZ, 0x6, R12 ;  /* 0x00000006ff0f7819 */ /* 0x000fe2000001160c */
[----:B------:R-:W-:Y:S01]  /*1600*/  @!P0 IMAD.MOV R19, RZ, RZ, -R19 ;  /* 0x000000ffff138224 */ /* 0x000fe200078e0a13 */
[----:B------:R-:W-:Y:S01]  /*1610*/  ULOP3.LUT UR4, UR4, 0x600000, URZ, 0xc0, !UPT ;  /* 0x0060000004047892 */ /* 0x000fe2000f8ec0ff */
[----:B------:R-:W-:Y:S01]  /*1620*/  @!P2 IMAD.MOV R20, RZ, RZ, -R20 ;  /* 0x000000ffff14a224 */ /* 0x000fe200078e0a14 */
[----:B------:R-:W-:Y:S01]  /*1630*/  SGXT.U32 R15, R15, 0x2 ;  /* 0x000000020f0f781a */ /* 0x000fe20000000000 */
[----:B------:R-:W-:Y:S01]  /*1640*/  IMAD.MOV.U32 R22, RZ, RZ, R3 ;  /* 0x000000ffff167224 */ /* 0x000fe200078e0003 */
[----:B------:R-:W-:Y:S01]  /*1650*/  ULOP3.LUT UR5, UR5, 0x10, URZ, 0xc0, !UPT ;  /* 0x0000001005057892 */ /* 0x000fe2000f8ec0ff */
[----:B------:R-:W-:-:S02]  /*1660*/  SEL R94, R4, R5, !P6 ;  /* 0x00000005045e7207 */ /* 0x000fc40007000000 */
[----:B------:R-:W-:Y:S01]  /*1670*/  @!P3 IMAD.MOV R22, RZ, RZ, -R22 ;  /* 0x000000ffff16b224 */ /* 0x000fe200078e0a16 */
[C---:B------:R-:W-:Y:S01]  /*1680*/  SEL R103, R4.reuse, R7, !P6 ;  /* 0x0000000704677207 */ /* 0x040fe20007000000 */
[----:B-1----:R-:W-:Y:S01]  /*1690*/  IMAD R7, R15, R128, RZ ;  /* 0x000000800f077224 */ /* 0x002fe200078e02ff */
[C---:B------:R-:W-:Y:S02]  /*16a0*/  SEL R105, R4.reuse, R8, !P6 ;  /* 0x0000000804697207 */ /* 0x040fe40007000000 */
[C---:B------:R-:W-:Y:S02]  /*16b0*/  SEL R107, R4.reuse, R9, !P6 ;  /* 0x00000009046b7207 */ /* 0x040fe40007000000 */
[C---:B------:R-:W-:Y:S02]  /*16c0*/  SEL R109, R4.reuse, R10, !P6 ;  /* 0x0000000a046d7207 */ /* 0x040fe40007000000 */
[C---:B------:R-:W-:Y:S02]  /*16d0*/  SEL R111, R4.reuse, R11, !P6 ;  /* 0x0000000b046f7207 */ /* 0x040fe40007000000 */
[----:B------:R-:W-:-:S02]  /*16e0*/  SEL R113, R4, R13, !P6 ;  /* 0x0000000d04717207 */ /* 0x000fc40007000000 */
[C---:B------:R-:W-:Y:S02]  /*16f0*/  SEL R115, R4.reuse, R14, !P6 ;  /* 0x0000000e04737207 */ /* 0x040fe40007000000 */
[C---:B------:R-:W-:Y:S02]  /*1700*/  SEL R119, R4.reuse, R16, !P6 ;  /* 0x0000001004777207 */ /* 0x040fe40007000000 */
[C---:B------:R-:W-:Y:S02]  /*1710*/  SEL R121, R4.reuse, R17, !P6 ;  /* 0x0000001104797207 */ /* 0x040fe40007000000 */
[C---:B------:R-:W-:Y:S02]  /*1720*/  SEL R123, R4.reuse, R6, !P6 ;  /* 0x00000006047b7207 */ /* 0x040fe40007000000 */
[C---:B------:R-:W-:Y:S02]  /*1730*/  SEL R125, R4.reuse, R18, !P6 ;  /* 0x00000012047d7207 */ /* 0x040fe40007000000 */
[----:B------:R-:W-:-:S02]  /*1740*/  SEL R127, R4, R19, !P6 ;  /* 0x00000013047f7207 */ /* 0x000fc40007000000 */
[C---:B------:R-:W-:Y:S02]  /*1750*/  SEL R133, R4.reuse, R20, !P6 ;  /* 0x0000001404857207 */ /* 0x040fe40007000000 */
[----:B------:R-:W-:Y:S01]  /*1760*/  SEL R92, R4, R21, !P6 ;  /* 0x00000015045c7207 */ /* 0x000fe20007000000 */
[----:B0-----:R-:W-:Y:S01]  /*1770*/  VIADD R4, R144, 0x7f ;  /* 0x0000007f90047836 */ /* 0x001fe20000000000 */
[----:B------:R-:W-:Y:S01]  /*1780*/  @!P4 LOP3.LUT R22, RZ, R24, RZ, 0x33, !PT ;  /* 0x00000018ff16c212 */ /* 0x000fe200078e33ff */
[----:B------:R-:W-:Y:S01]  /*1790*/  BAR.SYNC.DEFER_BLOCKING 0x0 ;  /* 0x0000000000007b1d */ /* 0x000fe20000010000 */
[----:B------:R-:W-:Y:S02]  /*17a0*/  LOP3.LUT P2, RZ, R12, 0xff, RZ, 0xc0, !PT ;  /* 0x000000ff0cff7812 */ /* 0x000fe4000784c0ff */
[----:B------:R-:W-:-:S03]  /*17b0*/  LOP3.LUT R5, R15, 0x8, RZ, 0xfc, !PT ;  /* 0x000000080f057812 */ /* 0x000fc600078efcff */
[----:B----4-:R-:W-:Y:S08]  /*17c0*/  @P1 BRA `(.L_x_5) ;  /* 0x0000000000181947 */ /* 0x010ff00003800000 */
[----:B------:R-:W-:Y:S01]  /*17d0*/  ELECT P0, URZ, PT ;  /* 0x0000000000ff782f */ /* 0x000fe20003800000 */
[----:B------:R-:W-:Y:S01]  /*17e0*/  IMAD.MOV.U32 R3, RZ, RZ, 0x1 ;  /* 0x00000001ff037424 */ /* 0x000fe200078e00ff */
[----:B------:R-:W-:Y:S01]  /*17f0*/  UMOV UR10, 0x40 ;  /* 0x00000040000a7882 */ /* 0x000fe20000000000 */
[----:B------:R-:W-:Y:S01]  /*1800*/  UVIRTCOUNT.DEALLOC.SMPOOL 0x80 ;  /* 0x000000800000784c */ /* 0x000fe20000000000 */
[----:B------:R-:W-:-:S09]  /*1810*/  ULEA UR10, UR7, UR10, 0x18 ;  /* 0x0000000a070a7291 */ /* 0x000fd2000f8ec0ff */
[----:B------:R0:W-:Y:S03]  /*1820*/  @P0 STS.U8 [UR10], R3 ;  /* 0x00000003ff000988 */ /* 0x0001e6000800000a */
.L_x_5:
[----:B------:R-:W-:Y:S01]  /*1830*/  UIADD3 UR10, UPT, UPT, UR5, UR4, UR8 ;  /* 0x00000004050a7290 */ /* 0x000fe2000fffe008 */
[----:B0-----:R-:W-:Y:S01]  /*1840*/  IMAD R3, R22, UR17, RZ ;  /* 0x0000001116037c24 */ /* 0x001fe2000f8e02ff */
[----:B------:R-:W-:Y:S01]  /*1850*/  VOTEU.ALL UP0, P2 ;  /* 0x0000000000ff7886 */ /* 0x000fe20001000000 */
[----:B------:R-:W-:Y:S01]  /*1860*/  VOTEU.ALL UP1, P2 ;  /* 0x0000000000ff7886 */ /* 0x000fe20001020000 */
[----:B------:R-:W-:Y:S01]  /*1870*/  ISETP.GT.AND P0, PT, R4, 0x7f, PT ;  /* 0x0000007f0400780c */ /* 0x000fe20003f04270 */
[----:B------:R-:W-:Y:S01]  /*1880*/  IMAD R83, R128, 0x4, R7 ;  /* 0x0000000480537824 */ /* 0x000fe200078e0207 */
[----:B------:R-:W-:Y:S01]  /*1890*/  IADD3 R86, P5, PT, R3, UR12, RZ ;  /* 0x0000000c03567c10 */ /* 0x000fe2000ffbe0ff */
[----:B------:R-:W-:-:S04]  /*18a0*/  @!UP0 UIADD3 UR4, UPT, UPT, -UR11, 0x100000, URZ ;  /* 0x001000000b048890 */ /* 0x000fc8000fffe1ff */
[----:B------:R-:W-:Y:S02]  /*18b0*/  @!UP0 USHF.L.U32 UR5, UR4, 0xb, URZ ;  /* 0x0000000b04058899 */ /* 0x000fe400080006ff */
[----:B------:R-:W-:Y:S01]  /*18c0*/  @!UP0 USHF.L.U32 UR4, UR4, 0x1, URZ ;  /* 0x0000000104048899 */ /* 0x000fe200080006ff */
[----:B------:R-:W-:Y:S01]  /*18d0*/  STTM.16dp32bit_t0_t15.x8 tmem[UR10], RZ ;  /* 0x000000ff000079ed */ /* 0x000fe2000898000a */
[----:B------:R-:W-:Y:S01]  /*18e0*/  STTM.16dp32bit_t16_t31.x8 tmem[UR10+0x8], RZ ;  /* 0x000008ff000079ed */ /* 0x000fe200089a000a */
[----:B------:R-:W0:Y:S02]  /*18f0*/  FENCE.VIEW.ASYNC.T ;  /* 0x00000000000073c6 */ /* 0x000e240000000200 */
[----:B0-----:R-:W-:Y:S01]  /*1900*/  BAR.SYNC.DEFER_BLOCKING 0x0 ;  /* 0x0000000000007b1d */ /* 0x001fe20000010000 */
[----:B------:R-:W-:Y:S01]  /*1910*/  ISETP.LT.AND P3, PT, R15, R144, P0 ;  /* 0x000000900f00720c */ /* 0x000fe20000761270 */
[----:B------:R-:W-:Y:S01]  /*1920*/  IMAD R11, R128, 0x4, R83 ;  /* 0x00000004800b7824 */ /* 0x000fe200078e0253 */
[----:B------:R-:W-:-:S02]  /*1930*/  LEA.HI.X.SX32 R90, R3, UR13, 0x1, P5 ;  /* 0x0000000d035a7c11 */ /* 0x000fc4000a8f0eff */
[----:B------:R-:W-:Y:S02]  /*1940*/  IADD3 R6, P5, PT, R7, R86, RZ ;  /* 0x0000005607067210 */ /* 0x000fe40007fbe0ff */
[----:B------:R-:W-:Y:S02]  /*1950*/  ISETP.LT.AND P4, PT, R5, R144, P0 ;  /* 0x000000900500720c */ /* 0x000fe40000781270 */
[----:B------:R-:W-:Y:S01]  /*1960*/  LEA.HI.X.SX32 R7, R7, R90, 0x1, P5 ;  /* 0x0000005a07077211 */ /* 0x000fe200028f0eff */
[----:B------:R-:W0:Y:S02]  /*1970*/  FENCE.VIEW.ASYNC.S ;  /* 0x00000000000073c6 */ /* 0x000e240000000000 */
[----:B0-----:R0:W1:Y:S02]  /*1980*/  @!UP1 SYNCS.EXCH.64 URZ, [UR6], UR4 ;  /* 0x0000000406ff95b2 */ /* 0x0010640008000100 */
[----:B-1----:R-:W-:Y:S01]  /*1990*/  BAR.SYNC.DEFER_BLOCKING 0x0 ;  /* 0x0000000000007b1d */ /* 0x002fe20000010000 */
[C---:B------:R-:W-:Y:S01]  /*19a0*/  LOP3.LUT R8, R15.reuse, 0x10, RZ, 0xfc, !PT ;  /* 0x000000100f087812 */ /* 0x040fe200078efcff */
[----:B------:R-:W-:Y:S01]  /*19b0*/  IMAD R17, R128, 0x8, R11 ;  /* 0x0000000880117824 */ /* 0x000fe200078e020b */
[----:B------:R-:W-:-:S02]  /*19c0*/  LOP3.LUT R9, R15, 0x18, RZ, 0xfc, !PT ;  /* 0x000000180f097812 */ /* 0x000fc400078efcff */
[----:B------:R-:W-:Y:S01]  /*19d0*/  ISETP.LT.AND P5, PT, R8, R144, P0 ;  /* 0x000000900800720c */ /* 0x000fe200007a1270 */
[C---:B------:R-:W-:Y:S01]  /*19e0*/  IMAD R85, R128.reuse, 0x4, R17 ;  /* 0x0000000480557824 */ /* 0x040fe200078e0211 */
[----:B------:R-:W-:Y:S02]  /*19f0*/  PRMT R146, RZ, 0x7610, R146 ;  /* 0x00007610ff927816 */ /* 0x000fe40000000092 */
[C---:B------:R-:W-:Y:S01]  /*1a00*/  IADD3 R14, P6, PT, R17.reuse, R86, RZ ;  /* 0x00000056110e7210 */ /* 0x040fe20007fde0ff */
[----:B------:R-:W-:Y:S01]  /*1a10*/  IMAD R3, R128, 0x4, R85 ;  /* 0x0000000480037824 */ /* 0x000fe200078e0255 */
[----:B------:R-:W-:Y:S01]  /*1a20*/  PRMT R150, RZ, 0x7610, R150 ;  /* 0x00007610ff967816 */ /* 0x000fe20000000096 */
[----:B0-----:R-:W0:Y:S01]  /*1a30*/  LDCU UR4, c[0x0][0x3b0] ;  /* 0x00007600ff0477ac */ /* 0x001e220008000800 */
[----:B------:R-:W-:Y:S01]  /*1a40*/  LEA.HI.X.SX32 R17, R17, R90, 0x1, P6 ;  /* 0x0000005a11117211 */ /* 0x000fe200030f0eff */
[----:B------:R-:W2:Y:S01]  /*1a50*/  @P3 LDG.E.U8 R142, desc[UR18][R6.64] ;  /* 0x00000012068e3981 */ /* 0x000ea2000c1e1100 */
[----:B------:R-:W-:-:S04]  /*1a60*/  IADD3 R10, P3, PT, R11, R86, RZ ;  /* 0x000000560b0a7210 */ /* 0x000fc80007f7e0ff */
[----:B------:R-:W-:Y:S02]  /*1a70*/  LEA.HI.X.SX32 R11, R11, R90, 0x1, P3 ;  /* 0x0000005a0b0b7211 */ /* 0x000fe400018f0eff */
[----:B------:R-:W-:-:S03]  /*1a80*/  ISETP.LT.AND P3, PT, R9, R144, P0 ;  /* 0x000000900900720c */ /* 0x000fc60000761270 */
[----:B------:R-:W3:Y:S01]  /*1a90*/  @P4 LDG.E.U8 R146, desc[UR18][R10.64] ;  /* 0x000000120a924981 */ /* 0x000ee2000c1e1100 */
[----:B------:R-:W-:Y:S01]  /*1aa0*/  IADD3 R16, P4, PT, R3, R86, RZ ;  /* 0x0000005603107210 */ /* 0x000fe20007f9e0ff */
[----:B------:R-:W-:Y:S01]  /*1ab0*/  @P5 IMAD.MOV.U32 R24, RZ, RZ, R14 ;  /* 0x000000ffff185224 */ /* 0x000fe200078e000e */
[----:B------:R-:W-:Y:S01]  /*1ac0*/  LOP3.LUT R18, R15, 0x20, RZ, 0xfc, !PT ;  /* 0x000000200f127812 */ /* 0x000fe200078efcff */
[----:B------:R-:W-:Y:S01]  /*1ad0*/  @P5 IMAD.MOV.U32 R25, RZ, RZ, R17 ;  /* 0x000000ffff195224 */ /* 0x000fe200078e0011 */
[----:B------:R-:W-:Y:S02]  /*1ae0*/  LEA.HI.X.SX32 R19, R3, R90, 0x1, P4 ;  /* 0x0000005a03137211 */ /* 0x000fe400020f0eff */
[----:B------:R-:W-:Y:S02]  /*1af0*/  PRMT R148, RZ, 0x7610, R148 ;  /* 0x00007610ff947816 */ /* 0x000fe40000000094 */
[----:B------:R1:W4:Y:S01]  /*1b00*/  @P5 LDG.E.U8 R150, desc[UR18][R24.64] ;  /* 0x0000001218965981 */ /* 0x000322000c1e1100 */
[----:B------:R-:W-:Y:S01]  /*1b10*/  IMAD R3, R128, 0x8, R3 ;  /* 0x0000000880037824 */ /* 0x000fe200078e0203 */
[----:B------:R-:W-:Y:S01]  /*1b20*/  ISETP.LT.AND P4, PT, R18, R144, P0 ;  /* 0x000000901200720c */ /* 0x000fe20000781270 */
[----:B-1----:R-:W-:-:S02]  /*1b30*/  @P3 IMAD.MOV.U32 R24, RZ, RZ, R16 ;  /* 0x000000ffff183224 */ /* 0x002fc400078e0010 */
[----:B------:R-:W-:Y:S01]  /*1b40*/  @P3 IMAD.MOV.U32 R25, RZ, RZ, R19 ;  /* 0x000000ffff193224 */ /* 0x000fe200078e0013 */
[----:B------:R-:W-:Y:S01]  /*1b50*/  LOP3.LUT R22, R15, 0x30, RZ, 0xfc, !PT ;  /* 0x000000300f167812 */ /* 0x000fe200078efcff */
[----:B------:R-:W-:-:S03]  /*1b60*/  IMAD R87, R128, 0x4, R3 ;  /* 0x0000000480577824 */ /* 0x000fc600078e0203 */
[----:B------:R1:W5:Y:S01]  /*1b70*/  @P3 LDG.E.U8 R148, desc[UR18][R24.64] ;  /* 0x0000001218943981 */ /* 0x000362000c1e1100 */
[C---:B------:R-:W-:Y:S01]  /*1b80*/  IADD3 R20, P3, PT, R3.reuse, R86, RZ ;  /* 0x0000005603147210 */ /* 0x040fe20007f7e0ff */
[----:B------:R-:W-:Y:S01]  /*1b90*/  IMAD R13, R128, 0x4, R87 ;  /* 0x00000004800d7824 */ /* 0x000fe200078e0257 */
[----:B------:R-:W-:Y:S02]  /*1ba0*/  PRMT R152, RZ, 0x7610, R152 ;  /* 0x00007610ff987816 */ /* 0x000fe40000000098 */
[----:B------:R-:W-:Y:S01]  /*1bb0*/  LEA.HI.X.SX32 R23, R3, R90, 0x1, P3 ;  /* 0x0000005a03177211 */ /* 0x000fe200018f0eff */
[----:B------:R-:W-:Y:S01]  /*1bc0*/  @P4 IMAD.MOV.U32 R30, RZ, RZ, R20 ;  /* 0x000000ffff1e4224 */ /* 0x000fe200078e0014 */
[----:B------:R-:W-:Y:S01]  /*1bd0*/  ISETP.LT.AND P3, PT, R22, R144, P0 ;  /* 0x000000901600720c */ /* 0x000fe20000761270 */
[C---:B------:R-:W-:Y:S01]  /*1be0*/  IMAD R29, R128.reuse, 0x8, R13 ;  /* 0x00000008801d7824 */ /* 0x040fe200078e020d */
[C---:B------:R-:W-:Y:S01]  /*1bf0*/  LOP3.LUT R21, R15.reuse, 0x28, RZ, 0xfc, !PT ;  /* 0x000000280f157812 */ /* 0x040fe200078efcff */
[----:B------:R-:W-:Y:S01]  /*1c00*/  @P4 IMAD.MOV.U32 R31, RZ, RZ, R23 ;  /* 0x000000ffff1f4224 */ /* 0x000fe200078e0017 */
[----:B------:R-:W-:Y:S01]  /*1c10*/  LOP3.LUT R27, R15, 0x38, RZ, 0xfc, !PT ;  /* 0x000000380f1b7812 */ /* 0x000fe200078efcff */
[----:B------:R-:W-:Y:S01]  /*1c20*/  IMAD R89, R128, 0x4, R29 ;  /* 0x0000000480597824 */ /* 0x000fe200078e021d */
[----:B------:R-:W-:-:S02]  /*1c30*/  PRMT R156, RZ, 0x7610, R156 ;  /* 0x00007610ff9c7816 */ /* 0x000fc4000000009c */
[----:B------:R0:W2:Y:S01]  /*1c40*/  @P4 LDG.E.U8 R152, desc[UR18][R30.64] ;  /* 0x000000121e984981 */ /* 0x0000a2000c1e1100 */
[----:B------:R-:W-:Y:S01]  /*1c50*/  IADD3 R26, P4, PT, R29, R86, RZ ;  /* 0x000000561d1a7210 */ /* 0x000fe20007f9e0ff */
[C---:B------:R-:W-:Y:S01]  /*1c60*/  IMAD R33, R128.reuse, 0x4, R89 ;  /* 0x0000000480217824 */ /* 0x040fe200078e0259 */
[----:B------:R-:W-:Y:S02]  /*1c70*/  ISETP.LT.AND P5, PT, R21, R144, P0 ;  /* 0x000000901500720c */ /* 0x000fe400007a1270 */
[----:B------:R-:W-:Y:S01]  /*1c80*/  LEA.HI.X.SX32 R29, R29, R90, 0x1, P4 ;  /* 0x0000005a1d1d7211 */ /* 0x000fe200020f0eff */
[----:B------:R-:W-:Y:S01]  /*1c90*/  @P3 IMAD.MOV.U32 R28, RZ, RZ, R26 ;  /* 0x000000ffff1c3224 */ /* 0x000fe200078e001a */
[----:B------:R-:W-:Y:S02]  /*1ca0*/  ISETP.LT.AND P4, PT, R27, R144, P0 ;  /* 0x000000901b00720c */ /* 0x000fe40000781270 */
[-C--:B-1----:R-:W-:Y:S02]  /*1cb0*/  IADD3 R24, P6, PT, R13, R86.reuse, RZ ;  /* 0x000000560d187210 */ /* 0x082fe40007fde0ff */
[----:B------:R1:W2:Y:S01]  /*1cc0*/  @P3 LDG.E.U8 R156, desc[UR18][R28.64] ;  /* 0x000000121c9c3981 */ /* 0x0002a2000c1e1100 */
[----:B0-----:R-:W-:Y:S01]  /*1cd0*/  IADD3 R30, P3, PT, R33, R86, RZ ;  /* 0x00000056211e7210 */ /* 0x001fe20007f7e0ff */
[----:B------:R-:W-:Y:S01]  /*1ce0*/  IMAD R35, R128, 0x8, R33 ;  /* 0x0000000880237824 */ /* 0x000fe200078e0221 */
[----:B------:R-:W-:-:S02]  /*1cf0*/  PRMT R154, RZ, 0x7610, R154 ;  /* 0x00007610ff9a7816 */ /* 0x000fc4000000009a */
[-C--:B------:R-:W-:Y:S02]  /*1d00*/  LEA.HI.X.SX32 R25, R13, R90.reuse, 0x1, P6 ;  /* 0x0000005a0d197211 */ /* 0x080fe400030f0eff */
[----:B------:R-:W-:Y:S01]  /*1d10*/  LEA.HI.X.SX32 R33, R33, R90, 0x1, P3 ;  /* 0x0000005a21217211 */ /* 0x000fe200018f0eff */
[----:B------:R-:W-:Y:S01]  /*1d20*/  IMAD R91, R128, 0x4, R35 ;  /* 0x00000004805b7824 */ /* 0x000fe200078e0223 */
[----:B-1----:R-:W-:Y:S01]  /*1d30*/  LOP3.LUT R28, R15, 0x40, RZ, 0xfc, !PT ;  /* 0x000000400f1c7812 */ /* 0x002fe200078efcff */
[----:B------:R-:W2:Y:S01]  /*1d40*/  @P5 LDG.E.U8 R154, desc[UR18][R24.64] ;  /* 0x00000012189a5981 */ /* 0x000ea2000c1e1100 */
[----:B------:R-:W-:Y:S01]  /*1d50*/  PRMT R158, RZ, 0x7610, R158 ;  /* 0x00007610ff9e7816 */ /* 0x000fe2000000009e */
[----:B------:R-:W-:Y:S01]  /*1d60*/  @P4 IMAD.MOV.U32 R38, RZ, RZ, R30 ;  /* 0x000000ffff264224 */ /* 0x000fe200078e001e */
[----:B------:R-:W-:Y:S01]  /*1d70*/  ISETP.LT.AND P5, PT, R28, R144, P0 ;  /* 0x000000901c00720c */ /* 0x000fe200007a1270 */
[----:B------:R-:W-:Y:S02]  /*1d80*/  @P4 IMAD.MOV.U32 R39, RZ, RZ, R33 ;  /* 0x000000ffff274224 */ /* 0x000fe400078e0021 */
[----:B------:R-:W-:Y:S01]  /*1d90*/  IMAD R3, R128, 0x4, R91 ;  /* 0x0000000480037824 */ /* 0x000fe200078e025b */
[----:B------:R-:W-:-:S02]  /*1da0*/  IADD3 R32, P6, PT, R35, R86, RZ ;  /* 0x0000005623207210 */ /* 0x000fc40007fde0ff */
[----:B------:R-:W-:Y:S01]  /*1db0*/  LOP3.LUT R31, R15, 0x48, RZ, 0xfc, !PT ;  /* 0x000000480f1f7812 */ /* 0x000fe200078efcff */
[----:B------:R0:W2:Y:S01]  /*1dc0*/  @P4 LDG.E.U8 R158, desc[UR18][R38.64] ;  /* 0x00000012269e4981 */ /* 0x0000a2000c1e1100 */
[----:B------:R-:W-:Y:S02]  /*1dd0*/  IADD3 R34, P4, PT, R3, R86, RZ ;  /* 0x0000005603227210 */ /* 0x000fe40007f9e0ff */
[----:B------:R-:W-:Y:S02]  /*1de0*/  LEA.HI.X.SX32 R35, R35, R90, 0x1, P6 ;  /* 0x0000005a23237211 */ /* 0x000fe400030f0eff */
[----:B------:R-:W-:Y:S02]  /*1df0*/  ISETP.LT.AND P3, PT, R31, R144, P0 ;  /* 0x000000901f00720c */ /* 0x000fe40000761270 */
[----:B------:R-:W-:Y:S02]  /*1e00*/  LOP3.LUT R36, R15, 0x50, RZ, 0xfc, !PT ;  /* 0x000000500f247812 */ /* 0x000fe400078efcff */
[----:B------:R-:W-:Y:S01]  /*1e10*/  LEA.HI.X.SX32 R37, R3, R90, 0x1, P4 ;  /* 0x0000005a03257211 */ /* 0x000fe200020f0eff */
[----:B------:R-:W-:Y:S01]  /*1e20*/  IMAD R3, R128, 0x8, R3 ;  /* 0x0000000880037824 */ /* 0x000fe200078e0203 */
[----:B------:R-:W-:Y:S01]  /*1e30*/  PRMT R160, RZ, 0x7610, R160 ;  /* 0x00007610ffa07816 */ /* 0x000fe200000000a0 */
[----:B------:R-:W-:-:S02]  /*1e40*/  @P5 IMAD.MOV.U32 R42, RZ, RZ, R32 ;  /* 0x000000ffff2a5224 */ /* 0x000fc400078e0020 */
[----:B------:R-:W-:Y:S01]  /*1e50*/  @P5 IMAD.MOV.U32 R43, RZ, RZ, R35 ;  /* 0x000000ffff2b5224 */ /* 0x000fe200078e0023 */
[----:B------:R-:W-:Y:S01]  /*1e60*/  ISETP.LT.AND P4, PT, R36, R144, P0 ;  /* 0x000000902400720c */ /* 0x000fe20000781270 */
[----:B------:R-:W-:-:S03]  /*1e70*/  IMAD R93, R128, 0x4, R3 ;  /* 0x00000004805d7824 */ /* 0x000fc600078e0203 */
[----:B------:R1:W2:Y:S01]  /*1e80*/  @P5 LDG.E.U8 R160, desc[UR18][R42.64] ;  /* 0x000000122aa05981 */ /* 0x0002a2000c1e1100 */
[----:B------:R-:W-:Y:S01]  /*1e90*/  IADD3 R40, P5, PT, R3, R86, RZ ;  /* 0x0000005603287210 */ /* 0x000fe20007fbe0ff */
[----:B------:R-:W-:Y:S01]  /*1ea0*/  IMAD R13, R128, 0x4, R93 ;  /* 0x00000004800d7824 */ /* 0x000fe200078e025d */
[----:B0-----:R-:W-:Y:S02]  /*1eb0*/  LOP3.LUT R39, R15, 0x60, RZ, 0xfc, !PT ;  /* 0x000000600f277812 */ /* 0x001fe400078efcff */
[----:B------:R-:W-:Y:S02]  /*1ec0*/  PRMT R162, RZ, 0x7610, R162 ;  /* 0x00007610ffa27816 */ /* 0x000fe400000000a2 */
[----:B------:R-:W-:Y:S02]  /*1ed0*/  PRMT R164, RZ, 0x7610, R164 ;  /* 0x00007610ffa47816 */ /* 0x000fe400000000a4 */
[----:B------:R-:W-:Y:S01]  /*1ee0*/  LEA.HI.X.SX32 R41, R3, R90, 0x1, P5 ;  /* 0x0000005a03297211 */ /* 0x000fe200028f0eff */
[----:B-1----:R-:W-:-:S02]  /*1ef0*/  @P3 IMAD.MOV.U32 R42, RZ, RZ, R34 ;  /* 0x000000ffff2a3224 */ /* 0x002fc400078e0022 */
[----:B------:R-:W-:Y:S01]  /*1f00*/  @P3 IMAD.MOV.U32 R43, RZ, RZ, R37 ;  /* 0x000000ffff2b3224 */ /* 0x000fe200078e0025 */
[----:B------:R-:W-:Y:S01]  /*1f10*/  LOP3.LUT R38, R15, 0x58, RZ, 0xfc, !PT ;  /* 0x000000580f267812 */ /* 0x000fe200078efcff */
[C---:B------:R-:W-:Y:S01]  /*1f20*/  IMAD R3, R128.reuse, 0x8, R13 ;  /* 0x0000000880037824 */ /* 0x040fe200078e020d */
[----:B------:R-:W-:Y:S01]  /*1f30*/  ISETP.LT.AND P5, PT, R39, R144, P0 ;  /* 0x000000902700720c */ /* 0x000fe200007a1270 */
[----:B------:R-:W2:Y:S02]  /*1f40*/  @P4 LDG.E.U8 R164, desc[UR18][R40.64] ;  /* 0x0000001228a44981 */ /* 0x000ea4000c1e1100 */
[----:B------:R-:W-:Y:S01]  /*1f50*/  IMAD R95, R128, 0x4, R3 ;  /* 0x00000004805f7824 */ /* 0x000fe200078e0203 */
[C---:B------:R-:W-:Y:S01]  /*1f60*/  IADD3 R44, P4, PT, R3.reuse, R86, RZ ;  /* 0x00000056032c7210 */ /* 0x040fe20007f9e0ff */
[----:B------:R0:W2:Y:S01]  /*1f70*/  @P3 LDG.E.U8 R162, desc[UR18][R42.64] ;  /* 0x000000122aa23981 */ /* 0x0000a2000c1e1100 */
[----:B------:R-:W-:Y:S02]  /*1f80*/  ISETP.LT.AND P3, PT, R38, R144, P0 ;  /* 0x000000902600720c */ /* 0x000fe40000761270 */
[----:B------:R-:W-:Y:S01]  /*1f90*/  PRMT R166, RZ, 0x7610, R166 ;  /* 0x00007610ffa67816 */ /* 0x000fe200000000a6 */
[----:B------:R-:W-:Y:S01]  /*1fa0*/  IMAD R51, R128, 0x4, R95 ;  /* 0x0000000480337824 */ /* 0x000fe200078e025f */
[----:B------:R-:W-:-:S02]  /*1fb0*/  LEA.HI.X.SX32 R45, R3, R90, 0x1, P4 ;  /* 0x0000005a032d7211 */ /* 0x000fc400020f0eff */
[----:B------:R-:W-:Y:S02]  /*1fc0*/  LOP3.LUT R46, R15, 0x68, RZ, 0xfc, !PT ;  /* 0x000000680f2e7812 */ /* 0x000fe400078efcff */
[----:B0-----:R-:W-:Y:S01]  /*1fd0*/  IADD3 R42, P6, PT, R13, R86, RZ ;  /* 0x000000560d2a7210 */ /* 0x001fe20007fde0ff */
[----:B------:R-:W2:Y:S01]  /*1fe0*/  @P5 LDG.E.U8 R166, desc[UR18][R44.64] ;  /* 0x000000122ca65981 */ /* 0x000ea2000c1e1100 */
[----:B------:R-:W-:Y:S02]  /*1ff0*/  LOP3.LUT R47, R15, 0x70, RZ, 0xfc, !PT ;  /* 0x000000700f2f7812 */ /* 0x000fe400078efcff */
[----:B------:R-:W-:Y:S01]  /*2000*/  PRMT R168, RZ, 0x7610, R168 ;  /* 0x00007610ffa87816 */ /* 0x000fe200000000a8 */
[----:B------:R-:W-:Y:S01]  /*2010*/  IMAD R53, R128, 0x8, R51 ;  /* 0x0000000880357824 */ /* 0x000fe200078e0233 */
[----:B------:R-:W-:Y:S02]  /*2020*/  LEA.HI.X.SX32 R43, R13, R90, 0x1, P6 ;  /* 0x0000005a0d2b7211 */ /* 0x000fe400030f0eff */
[----:B------:R-:W-:-:S02]  /*2030*/  ISETP.LT.AND P5, PT, R46, R144, P0 ;  /* 0x000000902e00720c */ /* 0x000fc400007a1270 */
[----:B------:R-:W-:Y:S01]  /*2040*/  ISETP.LT.AND P4, PT, R47, R144, P0 ;  /* 0x000000902f00720c */ /* 0x000fe20000781270 */
[----:B------:R-:W2:Y:S01]  /*2050*/  @P3 LDG.E.U8 R168, desc[UR18][R42.64] ;  /* 0x000000122aa83981 */ /* 0x000ea2000c1e1100 */
[-C--:B------:R-:W-:Y:S02]  /*2060*/  IADD3 R48, P3, PT, R51, R86.reuse, RZ ;  /* 0x0000005633307210 */ /* 0x080fe40007f7e0ff */
[----:B------:R-:W-:Y:S01]  /*2070*/  IADD3 R50, P6, PT, R53, R86, RZ ;  /* 0x0000005635327210 */ /* 0x000fe20007fde0ff */
[----:B------:R-:W-:Y:S01]  /*2080*/  IMAD R97, R128, 0x4, R53 ;  /* 0x0000000480617824 */ /* 0x000fe200078e0235 */
[----:B------:R-:W-:Y:S02]  /*2090*/  LEA.HI R13, R12, 0xc, RZ, 0x1a ;  /* 0x0000000c0c0d7811 */ /* 0x000fe400078fd0ff */
[-C--:B------:R-:W-:Y:S02]  /*20a0*/  LEA.HI.X.SX32 R51, R51, R90.reuse, 0x1, P3 ;  /* 0x0000005a33337211 */ /* 0x080fe400018f0eff */
[----:B------:R-:W-:-:S02]  /*20b0*/  LEA.HI.X.SX32 R53, R53, R90, 0x1, P6 ;  /* 0x0000005a35357211 */ /* 0x000fc400030f0eff */
[----:B------:R-:W-:Y:S02]  /*20c0*/  LOP3.LUT R49, R15, 0x78, RZ, 0xfc, !PT ;  /* 0x000000780f317812 */ /* 0x000fe400078efcff */
[-C--:B------:R-:W-:Y:S01]  /*20d0*/  ISETP.LT.AND P6, PT, R13, R144.reuse, P0 ;  /* 0x000000900d00720c */ /* 0x080fe200007c1270 */
[----:B------:R-:W-:Y:S01]  /*20e0*/  @P5 IMAD.MOV.U32 R56, RZ, RZ, R48 ;  /* 0x000000ffff385224 */ /* 0x000fe200078e0030 */
[----:B------:R-:W-:Y:S01]  /*20f0*/  PRMT R170, RZ, 0x7610, R170 ;  /* 0x00007610ffaa7816 */ /* 0x000fe200000000aa */
[----:B------:R-:W-:Y:S01]  /*2100*/  @P5 IMAD.MOV.U32 R57, RZ, RZ, R51 ;  /* 0x000000ffff395224 */ /* 0x000fe200078e0033 */
[----:B------:R-:W-:Y:S01]  /*2110*/  PRMT R172, RZ, 0x7610, R172 ;  /* 0x00007610ffac7816 */ /* 0x000fe200000000ac */
[----:B------:R-:W-:Y:S02]  /*2120*/  @P4 IMAD.MOV.U32 R62, RZ, RZ, R50 ;  /* 0x000000ffff3e4224 */ /* 0x000fe400078e0032 */
[----:B------:R-:W-:Y:S01]  /*2130*/  @P4 IMAD.MOV.U32 R63, RZ, RZ, R53 ;  /* 0x000000ffff3f4224 */ /* 0x000fe200078e0035 */
[----:B------:R-:W-:Y:S01]  /*2140*/  ISETP.LT.AND P3, PT, R49, R144, P0 ;  /* 0x000000903100720c */ /* 0x000fe20000761270 */
[----:B------:R-:W-:Y:S01]  /*2150*/  IMAD R55, R128, 0x4, R97 ;  /* 0x0000000480377824 */ /* 0x000fe200078e0261 */
[----:B------:R0:W2:Y:S01]  /*2160*/  @P5 LDG.E.U8 R170, desc[UR18][R56.64] ;  /* 0x0000001238aa5981 */ /* 0x0000a2000c1e1100 */
[----:B------:R-:W-:Y:S01]  /*2170*/  IMAD R58, R13, R128, RZ ;  /* 0x000000800d3a7224 */ /* 0x000fe200078e02ff */
[----:B------:R-:W-:-:S02]  /*2180*/  LEA.HI R3, R12, 0x1c, RZ, 0x1a ;  /* 0x0000001c0c037811 */ /* 0x000fc400078fd0ff */
[----:B------:R1:W2:Y:S01]  /*2190*/  @P4 LDG.E.U8 R172, desc[UR18][R62.64] ;  /* 0x000000123eac4981 */ /* 0x0002a2000c1e1100 */
[CC--:B------:R-:W-:Y:S02]  /*21a0*/  IADD3 R52, P5, PT, R55.reuse, R86.reuse, RZ ;  /* 0x0000005637347210 */ /* 0x0c0fe40007fbe0ff */
[C---:B------:R-:W-:Y:S02]  /*21b0*/  IADD3 R54, P4, PT, R58.reuse, R86, RZ ;  /* 0x000000563a367210 */ /* 0x040fe40007f9e0ff */
[-C--:B------:R-:W-:Y:S02]  /*21c0*/  LEA.HI.X.SX32 R55, R55, R90.reuse, 0x1, P5 ;  /* 0x0000005a37377211 */ /* 0x080fe400028f0eff */
[----:B------:R-:W-:Y:S01]  /*21d0*/  PRMT R143, RZ, 0x7610, R143 ;  /* 0x00007610ff8f7816 */ /* 0x000fe2000000008f */
[----:B0-----:R-:W-:Y:S01]  /*21e0*/  @P6 IMAD.MOV.U32 R56, RZ, RZ, R54 ;  /* 0x000000ffff386224 */ /* 0x001fe200078e0036 */
[----:B------:R-:W-:Y:S01]  /*21f0*/  LEA.HI.X.SX32 R57, R58, R90, 0x1, P4 ;  /* 0x0000005a3a397211 */ /* 0x000fe200020f0eff */
[----:B------:R-:W-:Y:S01]  /*2200*/  IMAD R60, R3, R128, RZ ;  /* 0x00000080033c7224 */ /* 0x000fe200078e02ff */
[C---:B------:R-:W-:Y:S01]  /*2210*/  LEA.HI R59, R12.reuse, 0x2c, RZ, 0x1a ;  /* 0x0000002c0c3b7811 */ /* 0x040fe200078fd0ff */
[----:B-1----:R-:W-:Y:S01]  /*2220*/  @P3 IMAD.MOV.U32 R62, RZ, RZ, R52 ;  /* 0x000000ffff3e3224 */ /* 0x002fe200078e0034 */
[----:B------:R-:W-:Y:S01]  /*2230*/  PRMT R174, RZ, 0x7610, R174 ;  /* 0x00007610ffae7816 */ /* 0x000fe200000000ae */
[----:B------:R-:W-:Y:S01]  /*2240*/  @P3 IMAD.MOV.U32 R63, RZ, RZ, R55 ;  /* 0x000000ffff3f3224 */ /* 0x000fe200078e0037 */
[----:B------:R0:W2:Y:S01]  /*2250*/  @P6 LDG.E.U8 R143, desc[UR18][R56.64] ;  /* 0x00000012388f6981 */ /* 0x0000a2000c1e1100 */
[C---:B------:R-:W-:Y:S01]  /*2260*/  ISETP.LT.AND P4, PT, R59.reuse, R144, P0 ;  /* 0x000000903b00720c */ /* 0x040fe20000781270 */
[----:B------:R-:W-:Y:S01]  /*2270*/  IMAD R65, R59, R128, RZ ;  /* 0x000000803b417224 */ /* 0x000fe200078e02ff */
[----:B------:R-:W-:Y:S01]  /*2280*/  LEA.HI R61, R12, 0x3c, RZ, 0x1a ;  /* 0x0000003c0c3d7811 */ /* 0x000fe200078fd0ff */
[----:B------:R1:W2:Y:S01]  /*2290*/  @P3 LDG.E.U8 R174, desc[UR18][R62.64] ;  /* 0x000000123eae3981 */ /* 0x0002a2000c1e1100 */
[----:B0-----:R-:W-:-:S04]  /*22a0*/  IADD3 R56, P6, PT, R60, R86, RZ ;  /* 0x000000563c387210 */ /* 0x001fc80007fde0ff */
[----:B-1----:R-:W-:Y:S02]  /*22b0*/  LEA.HI.X.SX32 R63, R60, R90, 0x1, P6 ;  /* 0x0000005a3c3f7211 */ /* 0x002fe400030f0eff */
[C---:B------:R-:W-:Y:S01]  /*22c0*/  ISETP.LT.AND P6, PT, R61.reuse, R144, P0 ;  /* 0x000000903d00720c */ /* 0x040fe200007c1270 */
[----:B------:R-:W-:Y:S01]  /*22d0*/  IMAD R67, R61, R128, RZ ;  /* 0x000000803d437224 */ /* 0x000fe200078e02ff */
[C---:B------:R-:W-:Y:S02]  /*22e0*/  IADD3 R58, P5, PT, R65.reuse, R86, RZ ;  /* 0x00000056413a7210 */ /* 0x040fe40007fbe0ff */
[----:B------:R-:W-:Y:S02]  /*22f0*/  LEA.HI R69, R12, 0x4c, RZ, 0x1a ;  /* 0x0000004c0c457811 */ /* 0x000fe400078fd0ff */
[----:B------:R-:W-:Y:S01]  /*2300*/  PRMT R147, RZ, 0x7610, R147 ;  /* 0x00007610ff937816 */ /* 0x000fe20000000093 */
[----:B------:R-:W-:Y:S01]  /*2310*/  @P4 IMAD.MOV.U32 R64, RZ, RZ, R58 ;  /* 0x000000ffff404224 */ /* 0x000fe200078e003a */
[----:B------:R-:W-:Y:S01]  /*2320*/  LEA.HI.X.SX32 R65, R65, R90, 0x1, P5 ;  /* 0x0000005a41417211 */ /* 0x000fe200028f0eff */
[----:B------:R-:W-:Y:S01]  /*2330*/  IMAD R77, R69, R128, RZ ;  /* 0x00000080454d7224 */ /* 0x000fe200078e02ff */
[----:B------:R-:W-:-:S02]  /*2340*/  ISETP.LT.AND P3, PT, R3, R144, P0 ;  /* 0x000000900300720c */ /* 0x000fc40000761270 */
[C---:B------:R-:W-:Y:S01]  /*2350*/  IADD3 R60, P5, PT, R67.reuse, R86, RZ ;  /* 0x00000056433c7210 */ /* 0x040fe20007fbe0ff */
[----:B------:R0:W2:Y:S01]  /*2360*/  @P4 LDG.E.U8 R147, desc[UR18][R64.64] ;  /* 0x0000001240934981 */ /* 0x0000a2000c1e1100 */
[----:B------:R-:W-:Y:S02]  /*2370*/  LEA.HI R71, R12, 0x5c, RZ, 0x1a ;  /* 0x0000005c0c477811 */ /* 0x000fe400078fd0ff */
[----:B------:R-:W-:Y:S01]  /*2380*/  PRMT R145, RZ, 0x7610, R145 ;  /* 0x00007610ff917816 */ /* 0x000fe20000000091 */
[----:B------:R-:W-:Y:S01]  /*2390*/  @P6 IMAD.MOV.U32 R66, RZ, RZ, R60 ;  /* 0x000000ffff426224 */ /* 0x000fe200078e003c */
[----:B------:R-:W-:Y:S01]  /*23a0*/  LEA.HI.X.SX32 R67, R67, R90, 0x1, P5 ;  /* 0x0000005a43437211 */ /* 0x000fe200028f0eff */
[----:B------:R-:W-:Y:S01]  /*23b0*/  IMAD R79, R71, R128, RZ ;  /* 0x00000080474f7224 */ /* 0x000fe200078e02ff */
[----:B0-----:R-:W-:-:S03]  /*23c0*/  IADD3 R64, P4, PT, R77, R86, RZ ;  /* 0x000000564d407210 */ /* 0x001fc60007f9e0ff */
[----:B------:R0:W2:Y:S01]  /*23d0*/  @P6 LDG.E.U8 R145, desc[UR18][R66.64] ;  /* 0x0000001242916981 */ /* 0x0000a2000c1e1100 */
[----:B------:R-:W-:Y:S02]  /*23e0*/  LEA.HI.X.SX32 R77, R77, R90, 0x1, P4 ;  /* 0x0000005a4d4d7211 */ /* 0x000fe400020f0eff */
[-C--:B------:R-:W-:Y:S01]  /*23f0*/  IADD3 R70, P4, PT, R83, R86.reuse, RZ ;  /* 0x0000005653467210 */ /* 0x080fe20007f9e0ff */
[----:B------:R-:W-:Y:S01]  /*2400*/  @P3 IMAD.MOV.U32 R62, RZ, RZ, R56 ;  /* 0x000000ffff3e3224 */ /* 0x000fe200078e0038 */
[----:B------:R-:W-:Y:S02]  /*2410*/  PRMT R149, RZ, 0x7610, R149 ;  /* 0x00007610ff957816 */ /* 0x000fe40000000095 */
[----:B------:R-:W-:Y:S02]  /*2420*/  LEA.HI R73, R12, 0x6c, RZ, 0x1a ;  /* 0x0000006c0c497811 */ /* 0x000fe400078fd0ff */
[----:B0-----:R-:W-:Y:S02]  /*2430*/  IADD3 R66, P5, PT, R79, R86, RZ ;  /* 0x000000564f427210 */ /* 0x001fe40007fbe0ff */
[-C--:B------:R-:W-:Y:S01]  /*2440*/  LEA.HI.X.SX32 R83, R83, R90.reuse, 0x1, P4 ;  /* 0x0000005a53537211 */ /* 0x080fe200020f0eff */
[----:B------:R0:W2:Y:S01]  /*2450*/  @P3 LDG.E.U8 R149, desc[UR18][R62.64] ;  /* 0x000000123e953981 */ /* 0x0000a2000c1e1100 */
[----:B------:R-:W-:-:S02]  /*2460*/  LEA.HI.X.SX32 R79, R79, R90, 0x1, P5 ;  /* 0x0000005a4f4f7211 */ /* 0x000fc400028f0eff */
[----:B------:R-:W-:Y:S01]  /*2470*/  IADD3 R76, P4, PT, R89, R86, RZ ;  /* 0x00000056594c7210 */ /* 0x000fe20007f9e0ff */
[----:B------:R-:W-:Y:S01]  /*2480*/  IMAD R81, R73, R128, RZ ;  /* 0x0000008049517224 */ /* 0x000fe200078e02ff */
[----:B------:R-:W-:Y:S02]  /*2490*/  IADD3 R72, P5, PT, R85, R86, RZ ;  /* 0x0000005655487210 */ /* 0x000fe40007fbe0ff */
[----:B------:R-:W-:Y:S02]  /*24a0*/  ISETP.LT.AND P3, PT, R69, R144, P0 ;  /* 0x000000904500720c */ /* 0x000fe40000761270 */
[-C--:B------:R-:W-:Y:S02]  /*24b0*/  LEA.HI.X.SX32 R89, R89, R90.reuse, 0x1, P4 ;  /* 0x0000005a59597211 */ /* 0x080fe400020f0eff */
[----:B------:R-:W-:Y:S02]  /*24c0*/  LEA.HI.X.SX32 R85, R85, R90, 0x1, P5 ;  /* 0x0000005a55557211 */ /* 0x000fe400028f0eff */
[----:B------:R-:W-:-:S02]  /*24d0*/  IADD3 R82, P4, PT, R95, R86, RZ ;  /* 0x000000565f527210 */ /* 0x000fc40007f9e0ff */
[-C--:B------:R-:W-:Y:S02]  /*24e0*/  IADD3 R78, P5, PT, R91, R86.reuse, RZ ;  /* 0x000000565b4e7210 */ /* 0x080fe40007fbe0ff */
[----:B------:R-:W-:Y:S02]  /*24f0*/  IADD3 R68, P6, PT, R81, R86, RZ ;  /* 0x0000005651447210 */ /* 0x000fe40007fde0ff */
[-C--:B------:R-:W-:Y:S02]  /*2500*/  LEA.HI.X.SX32 R95, R95, R90.reuse, 0x1, P4 ;  /* 0x0000005a5f5f7211 */ /* 0x080fe400020f0eff */
[----:B------:R-:W-:Y:S02]  /*2510*/  LEA.HI.X.SX32 R91, R91, R90, 0x1, P5 ;  /* 0x0000005a5b5b7211 */ /* 0x000fe400028f0eff */
[----:B------:R-:W-:Y:S02]  /*2520*/  ISETP.LT.AND P4, PT, R71, R144, P0 ;  /* 0x000000904700720c */ /* 0x000fe40000781270 */
[----:B------:R-:W-:-:S02]  /*2530*/  LEA.HI.X.SX32 R81, R81, R90, 0x1, P6 ;  /* 0x0000005a51517211 */ /* 0x000fc400030f0eff */
[-C--:B------:R-:W-:Y:S02]  /*2540*/  IADD3 R84, P5, PT, R97, R86.reuse, RZ ;  /* 0x0000005661547210 */ /* 0x080fe40007fbe0ff */
[----:B------:R-:W-:Y:S02]  /*2550*/  LEA.HI R75, R12, 0x7c, RZ, 0x1a ;  /* 0x0000007c0c4b7811 */ /* 0x000fe400078fd0ff */
[----:B------:R-:W-:Y:S02]  /*2560*/  IADD3 R74, P6, PT, R87, R86, RZ ;  /* 0x00000056574a7210 */ /* 0x000fe40007fde0ff */
[----:B------:R-:W-:Y:S01]  /*2570*/  LEA.HI.X.SX32 R97, R97, R90, 0x1, P5 ;  /* 0x0000005a61617211 */ /* 0x000fe200028f0eff */
[----:B------:R-:W-:Y:S01]  /*2580*/  IMAD R99, R75, R128, RZ ;  /* 0x000000804b637224 */ /* 0x000fe200078e02ff */
[----:B------:R-:W-:Y:S01]  /*2590*/  LEA.HI.X.SX32 R87, R87, R90, 0x1, P6 ;  /* 0x0000005a57577211 */ /* 0x000fe200030f0eff */
[----:B------:R-:W-:Y:S01]  /*25a0*/  @P3 IMAD.MOV.U32 R100, RZ, RZ, R64 ;  /* 0x000000ffff643224 */ /* 0x000fe200078e0040 */
[----:B------:R-:W-:Y:S01]  /*25b0*/  ISETP.LT.AND P5, PT, R73, R144, P0 ;  /* 0x000000904900720c */ /* 0x000fe200007a1270 */
[----:B------:R-:W-:Y:S01]  /*25c0*/  @P3 IMAD.MOV.U32 R101, RZ, RZ, R77 ;  /* 0x000000ffff653224 */ /* 0x000fe200078e004d */
[----:B------:R-:W-:-:S02]  /*25d0*/  PRMT R151, RZ, 0x7610, R151 ;  /* 0x00007610ff977816 */ /* 0x000fc40000000097 */
[----:B0-----:R-:W-:Y:S02]  /*25e0*/  LOP3.LUT R62, R12, 0x7f, RZ, 0xc0, !PT ;  /* 0x0000007f0c3e7812 */ /* 0x001fe400078ec0ff */
[C---:B------:R-:W-:Y:S02]  /*25f0*/  IADD3 R80, P6, PT, R93.reuse, R86, RZ ;  /* 0x000000565d507210 */ /* 0x040fe40007fde0ff */
[----:B------:R-:W-:Y:S01]  /*2600*/  PRMT R155, RZ, 0x7610, R155 ;  /* 0x00007610ff9b7816 */ /* 0x000fe2000000009b */
[----:B------:R-:W-:Y:S01]  /*2610*/  IMAD R88, R62, R129, RZ ;  /* 0x000000813e587224 */ /* 0x000fe200078e02ff */
[----:B------:R-:W-:Y:S01]  /*2620*/  LEA.HI.X.SX32 R93, R93, R90, 0x1, P6 ;  /* 0x0000005a5d5d7211 */ /* 0x000fe200030f0eff */
[----:B------:R0:W2:Y:S01]  /*2630*/  @P3 LDG.E.U8 R151, desc[UR18][R100.64] ;  /* 0x0000001264973981 */ /* 0x0000a2000c1e1100 */
[----:B------:R-:W-:Y:S01]  /*2640*/  IADD3 R86, P6, PT, R99, R86, RZ ;  /* 0x0000005663567210 */ /* 0x000fe20007fde0ff */
[----:B------:R-:W-:Y:S01]  /*2650*/  IMAD R94, R94, UR4, RZ ;  /* 0x000000045e5e7c24 */ /* 0x000fe2000f8e02ff */
[----:B------:R-:W-:-:S02]  /*2660*/  PRMT R153, RZ, 0x7610, R153 ;  /* 0x00007610ff997816 */ /* 0x000fc40000000099 */
[----:B------:R-:W-:Y:S01]  /*2670*/  LEA.HI.X.SX32 R99, R99, R90, 0x1, P6 ;  /* 0x0000005a63637211 */ /* 0x000fe200030f0eff */
[----:B0-----:R-:W-:Y:S02]  /*2680*/  @P4 IMAD.MOV.U32 R100, RZ, RZ, R66 ;  /* 0x000000ffff644224 */ /* 0x001fe400078e0042 */
[----:B------:R-:W-:Y:S01]  /*2690*/  @P4 IMAD.MOV.U32 R101, RZ, RZ, R79 ;  /* 0x000000ffff654224 */ /* 0x000fe200078e004f */
[----:B------:R-:W-:Y:S01]  /*26a0*/  IADD3 R124, P6, PT, R88, UR14, RZ ;  /* 0x0000000e587c7c10 */ /* 0x000fe2000ffde0ff */
[----:B------:R-:W-:-:S03]  /*26b0*/  IMAD R107, R107, UR4, RZ ;  /* 0x000000046b6b7c24 */ /* 0x000fc6000f8e02ff */
[----:B------:R0:W2:Y:S01]  /*26c0*/  @P4 LDG.E.U8 R155, desc[UR18][R100.64] ;  /* 0x00000012649b4981 */ /* 0x0000a2000c1e1100 */
[----:B------:R-:W-:Y:S01]  /*26d0*/  LEA.HI.X.SX32 R120, R88, UR15, 0x1, P6 ;  /* 0x0000000f58787c11 */ /* 0x000fe2000b0f0eff */
[----:B------:R-:W-:Y:S01]  /*26e0*/  IMAD R105, R105, UR4, RZ ;  /* 0x0000000469697c24 */ /* 0x000fe2000f8e02ff */
[----:B------:R-:W-:Y:S01]  /*26f0*/  IADD3 R90, P3, PT, R94, R124, RZ ;  /* 0x0000007c5e5a7210 */ /* 0x000fe20007f7e0ff */
[----:B0-----:R-:W-:Y:S02]  /*2700*/  @P5 IMAD.MOV.U32 R100, RZ, RZ, R68 ;  /* 0x000000ffff645224 */ /* 0x001fe400078e0044 */
[----:B------:R-:W-:Y:S02]  /*2710*/  @P5 IMAD.MOV.U32 R101, RZ, RZ, R81 ;  /* 0x000000ffff655224 */ /* 0x000fe400078e0051 */
[----:B------:R-:W-:-:S03]  /*2720*/  IMAD R113, R113, UR4, RZ ;  /* 0x0000000471717c24 */ /* 0x000fc6000f8e02ff */
[----:B------:R0:W2:Y:S01]  /*2730*/  @P5 LDG.E.U8 R153, desc[UR18][R100.64] ;  /* 0x0000001264995981 */ /* 0x0000a2000c1e1100 */
[----:B------:R-:W-:Y:S02]  /*2740*/  IMAD R111, R111, UR4, RZ ;  /* 0x000000046f6f7c24 */ /* 0x000fe4000f8e02ff */
[----:B------:R-:W-:Y:S01]  /*2750*/  IMAD R119, R119, UR4, RZ ;  /* 0x0000000477777c24 */ /* 0x000fe2000f8e02ff */
[----:B0-----:R-:W-:Y:S02]  /*2760*/  LEA.HI.X.SX32 R101, R94, R120, 0x1, P3 ;  /* 0x000000785e657211 */ /* 0x001fe400018f0eff */
[-C--:B------:R-:W-:Y:S02]  /*2770*/  IADD3 R96, P3, PT, R107, R124.reuse, RZ ;  /* 0x0000007c6b607210 */ /* 0x080fe40007f7e0ff */
[----:B------:R-:W-:Y:S02]  /*2780*/  IADD3 R94, P6, PT, R105, R124, RZ ;  /* 0x0000007c695e7210 */ /* 0x000fe40007fde0ff */
[-C--:B------:R-:W-:Y:S01]  /*2790*/  LEA.HI.X.SX32 R107, R107, R120.reuse, 0x1, P3 ;  /* 0x000000786b6b7211 */ /* 0x080fe200018f0eff */
[----:B------:R-:W-:Y:S01]  /*27a0*/  IMAD R117, R117, UR4, RZ ;  /* 0x0000000475757c24 */ /* 0x000fe2000f8e02ff */
[----:B------:R-:W-:-:S02]  /*27b0*/  LEA.HI.X.SX32 R105, R105, R120, 0x1, P6 ;  /* 0x0000007869697211 */ /* 0x000fc400030f0eff */
[-C--:B------:R-:W-:Y:S02]  /*27c0*/  IADD3 R102, P3, PT, R113, R124.reuse, RZ ;  /* 0x0000007c71667210 */ /* 0x080fe40007f7e0ff */
[----:B------:R-:W-:Y:S01]  /*27d0*/  IADD3 R100, P6, PT, R111, R124, RZ ;  /* 0x0000007c6f647210 */ /* 0x000fe20007fde0ff */
[----:B------:R-:W-:Y:S01]  /*27e0*/  IMAD R125, R125, UR4, RZ ;  /* 0x000000047d7d7c24 */ /* 0x000fe2000f8e02ff */
[-C--:B------:R-:W-:Y:S01]  /*27f0*/  LEA.HI.X.SX32 R113, R113, R120.reuse, 0x1, P3 ;  /* 0x0000007871717211 */ /* 0x080fe200018f0eff */
[----:B------:R-:W-:Y:S01]  /*2800*/  IMAD R123, R123, UR4, RZ ;  /* 0x000000047b7b7c24 */ /* 0x000fe2000f8e02ff */
[----:B------:R-:W-:Y:S02]  /*2810*/  LEA.HI.X.SX32 R111, R111, R120, 0x1, P6 ;  /* 0x000000786f6f7211 */ /* 0x000fe400030f0eff */
[-C--:B------:R-:W-:Y:S02]  /*2820*/  IADD3 R108, P3, PT, R119, R124.reuse, RZ ;  /* 0x0000007c776c7210 */ /* 0x080fe40007f7e0ff */
[----:B------:R-:W-:Y:S01]  /*2830*/  IADD3 R106, P6, PT, R117, R124, RZ ;  /* 0x0000007c756a7210 */ /* 0x000fe20007fde0ff */
[----:B------:R-:W-:Y:S01]  /*2840*/  IMAD R103, R103, UR4, RZ ;  /* 0x0000000467677c24 */ /* 0x000fe2000f8e02ff */
[----:B------:R-:W-:-:S02]  /*2850*/  ISETP.LT.AND P4, PT, R75, R144, P0 ;  /* 0x000000904b00720c */ /* 0x000fc40000781270 */
[-C--:B------:R-:W-:Y:S01]  /*2860*/  LEA.HI.X.SX32 R119, R119, R120.reuse, 0x1, P3 ;  /* 0x0000007877777211 */ /* 0x080fe200018f0eff */
[----:B------:R-:W-:Y:S01]  /*2870*/  IMAD R133, R133, UR4, RZ ;  /* 0x0000000485857c24 */ /* 0x000fe2000f8e02ff */
[----:B------:R-:W-:Y:S02]  /*2880*/  LEA.HI.X.SX32 R117, R117, R120, 0x1, P6 ;  /* 0x0000007875757211 */ /* 0x000fe400030f0eff */
[-C--:B------:R-:W-:Y:S02]  /*2890*/  IADD3 R114, P3, PT, R125, R124.reuse, RZ ;  /* 0x0000007c7d727210 */ /* 0x080fe40007f7e0ff */
[----:B------:R-:W-:Y:S01]  /*28a0*/  IADD3 R112, P6, PT, R123, R124, RZ ;  /* 0x0000007c7b707210 */ /* 0x000fe20007fde0ff */
[----:B------:R-:W-:Y:S01]  /*28b0*/  IMAD R135, R92, UR4, RZ ;  /* 0x000000045c877c24 */ /* 0x000fe2000f8e02ff */
[----:B------:R-:W-:Y:S01]  /*28c0*/  LEA.HI.X.SX32 R125, R125, R120, 0x1, P3 ;  /* 0x000000787d7d7211 */ /* 0x000fe200018f0eff */
[----:B------:R-:W-:Y:S01]  /*28d0*/  IMAD R109, R109, UR4, RZ ;  /* 0x000000046d6d7c24 */ /* 0x000fe2000f8e02ff */
[----:B------:R-:W-:-:S02]  /*28e0*/  IADD3 R92, P5, PT, R103, R124, RZ ;  /* 0x0000007c675c7210 */ /* 0x000fc40007fbe0ff */
[----:B------:R-:W-:Y:S02]  /*28f0*/  LEA.HI.X.SX32 R123, R123, R120, 0x1, P6 ;  /* 0x000000787b7b7211 */ /* 0x000fe400030f0eff */
[----:B------:R-:W-:Y:S02]  /*2900*/  ISETP.LT.AND P3, PT, R62, R144, P0 ;  /* 0x000000903e00720c */ /* 0x000fe40000761270 */
[----:B------:R-:W-:Y:S02]  /*2910*/  IADD3 R118, P6, PT, R133, R124, RZ ;  /* 0x0000007c85767210 */ /* 0x000fe40007fde0ff */
[----:B------:R-:W-:Y:S01]  /*2920*/  LOP3.LUT R88, R15, 0x4, RZ, 0xfc, !PT ;  /* 0x000000040f587812 */ /* 0x000fe200078efcff */
[----:B------:R-:W-:Y:S01]  /*2930*/  IMAD R115, R115, UR4, RZ ;  /* 0x0000000473737c24 */ /* 0x000fe2000f8e02ff */
[----:B------:R-:W-:Y:S02]  /*2940*/  LEA.HI.X.SX32 R103, R103, R120, 0x1, P5 ;  /* 0x0000007867677211 */ /* 0x000fe400028f0eff */
[----:B------:R-:W-:-:S02]  /*2950*/  IADD3 R98, P5, PT, R109, R124, RZ ;  /* 0x0000007c6d627210 */ /* 0x000fc40007fbe0ff */
[----:B------:R-:W-:Y:S01]  /*2960*/  LEA.HI.X.SX32 R133, R133, R120, 0x1, P6 ;  /* 0x0000007885857211 */ /* 0x000fe200030f0eff */
[----:B------:R-:W-:Y:S01]  /*2970*/  @P4 IMAD.MOV.U32 R130, RZ, RZ, R86 ;  /* 0x000000ffff824224 */ /* 0x000fe200078e0056 */
[----:B------:R-:W-:Y:S01]  /*2980*/  ISETP.LT.AND P6, PT, R88, R144, P0 ;  /* 0x000000905800720c */ /* 0x000fe200007c1270 */
[----:B------:R-:W-:Y:S01]  /*2990*/  @P4 IMAD.MOV.U32 R131, RZ, RZ, R99 ;  /* 0x000000ffff834224 */ /* 0x000fe200078e0063 */
[----:B------:R-:W-:Y:S01]  /*29a0*/  PRMT R173, RZ, 0x7610, R173 ;  /* 0x00007610ffad7816 */ /* 0x000fe200000000ad */
[----:B------:R-:W-:Y:S01]  /*29b0*/  IMAD R121, R121, UR4, RZ ;  /* 0x0000000479797c24 */ /* 0x000fe2000f8e02ff */
[----:B------:R-:W-:Y:S02]  /*29c0*/  LEA.HI.X.SX32 R109, R109, R120, 0x1, P5 ;  /* 0x000000786d6d7211 */ /* 0x000fe400028f0eff */
[C---:B------:R-:W-:Y:S02]  /*29d0*/  IADD3 R104, P5, PT, R115.reuse, R124, RZ ;  /* 0x0000007c73687210 */ /* 0x040fe40007fbe0ff */
[----:B------:R-:W-:Y:S01]  /*29e0*/  PRMT R176, RZ, 0x7610, R176 ;  /* 0x00007610ffb07816 */ /* 0x000fe200000000b0 */
[----:B------:R0:W2:Y:S01]  /*29f0*/  @P4 LDG.E.U8 R173, desc[UR18][R130.64] ;  /* 0x0000001282ad4981 */ /* 0x0000a2000c1e1100 */
[----:B------:R-:W-:Y:S01]  /*2a00*/  LEA.HI.X.SX32 R115, R115, R120, 0x1, P5 ;  /* 0x0000007873737211 */ /* 0x000fe200028f0eff */
[----:B------:R-:W-:Y:S01]  /*2a10*/  IMAD R127, R127, UR4, RZ ;  /* 0x000000047f7f7c24 */ /* 0x000fe2000f8e02ff */
[----:B------:R-:W-:-:S02]  /*2a20*/  IADD3 R110, P5, PT, R121, R124, RZ ;  /* 0x0000007c796e7210 */ /* 0x000fc40007fbe0ff */
[----:B------:R-:W-:Y:S01]  /*2a30*/  PRMT R157, RZ, 0x7610, R157 ;  /* 0x00007610ff9d7816 */ /* 0x000fe2000000009d */
[----:B0-----:R-:W-:Y:S02]  /*2a40*/  @P3 IMAD.MOV.U32 R130, RZ, RZ, R90 ;  /* 0x000000ffff823224 */ /* 0x001fe400078e005a */
[----:B------:R-:W-:Y:S01]  /*2a50*/  @P3 IMAD.MOV.U32 R131, RZ, RZ, R101 ;  /* 0x000000ffff833224 */ /* 0x000fe200078e0065 */
[----:B------:R-:W-:Y:S02]  /*2a60*/  LEA.HI.X.SX32 R121, R121, R120, 0x1, P5 ;  /* 0x0000007879797211 */ /* 0x000fe400028f0eff */
[----:B------:R-:W-:Y:S02]  /*2a70*/  IADD3 R116, P5, PT, R127, R124, RZ ;  /* 0x0000007c7f747210 */ /* 0x000fe40007fbe0ff */
[----:B------:R0:W2:Y:S01]  /*2a80*/  @P3 LDG.E.U8 R176, desc[UR18][R130.64] ;  /* 0x0000001282b03981 */ /* 0x0000a2000c1e1100 */
[----:B------:R-:W-:Y:S02]  /*2a90*/  LOP3.LUT R132, R15, 0x14, RZ, 0xfc, !PT ;  /* 0x000000140f847812 */ /* 0x000fe400078efcff */
[----:B------:R-:W-:-:S02]  /*2aa0*/  LEA.HI.X.SX32 R127, R127, R120, 0x1, P5 ;  /* 0x000000787f7f7211 */ /* 0x000fc400028f0eff */
[----:B------:R-:W-:Y:S01]  /*2ab0*/  ISETP.LT.AND P4, PT, R132, R144, P0 ;  /* 0x000000908400720c */ /* 0x000fe20000781270 */
[----:B0-----:R-:W-:Y:S02]  /*2ac0*/  @P6 IMAD.MOV.U32 R130, RZ, RZ, R70 ;  /* 0x000000ffff826224 */ /* 0x001fe400078e0046 */
[----:B------:R-:W-:Y:S01]  /*2ad0*/  @P6 IMAD.MOV.U32 R131, RZ, RZ, R83 ;  /* 0x000000ffff836224 */ /* 0x000fe200078e0053 */
[----:B------:R-:W-:Y:S02]  /*2ae0*/  PRMT R180, RZ, 0x7610, R180 ;  /* 0x00007610ffb47816 */ /* 0x000fe400000000b4 */
[----:B------:R-:W-:Y:S02]  /*2af0*/  IADD3 R124, P5, PT, R135, R124, RZ ;  /* 0x0000007c877c7210 */ /* 0x000fe40007fbe0ff */
[----:B------:R0:W2:Y:S01]  /*2b00*/  @P6 LDG.E.U8 R157, desc[UR18][R130.64] ;  /* 0x00000012829d6981 */ /* 0x0000a2000c1e1100 */
[----:B------:R-:W-:Y:S02]  /*2b10*/  LOP3.LUT R134, R15, 0x24, RZ, 0xfc, !PT ;  /* 0x000000240f867812 */ /* 0x000fe400078efcff */
[----:B------:R-:W-:-:S02]  /*2b20*/  LEA.HI.X.SX32 R135, R135, R120, 0x1, P5 ;  /* 0x0000007887877211 */ /* 0x000fc400028f0eff */
[----:B------:R-:W-:Y:S01]  /*2b30*/  PRMT R184, RZ, 0x7610, R184 ;  /* 0x00007610ffb87816 */ /* 0x000fe200000000b8 */
[----:B0-----:R-:W-:Y:S02]  /*2b40*/  @P3 IMAD.MOV.U32 R130, RZ, RZ, R98 ;  /* 0x000000ffff823224 */ /* 0x001fe400078e0062 */
[----:B------:R-:W-:Y:S01]  /*2b50*/  @P3 IMAD.MOV.U32 R131, RZ, RZ, R109 ;  /* 0x000000ffff833224 */ /* 0x000fe200078e006d */
[----:B------:R-:W-:-:S04]  /*2b60*/  ISETP.LT.AND P5, PT, R134, R144, P0 ;  /* 0x000000908600720c */ /* 0x000fc800007a1270 */
[----:B------:R0:W2:Y:S01]  /*2b70*/  @P3 LDG.E.U8 R180, desc[UR18][R130.64] ;  /* 0x0000001282b43981 */ /* 0x0000a2000c1e1100 */
[----:B------:R-:W-:Y:S01]  /*2b80*/  PRMT R159, RZ, 0x7610, R159 ;  /* 0x00007610ff9f7816 */ /* 0x000fe2000000009f */
[----:B0-----:R-:W-:Y:S02]  /*2b90*/  @P3 IMAD.MOV.U32 R130, RZ, RZ, R106 ;  /* 0x000000ffff823224 */ /* 0x001fe400078e006a */
[----:B------:R-:W-:-:S05]  /*2ba0*/  @P3 IMAD.MOV.U32 R131, RZ, RZ, R117 ;  /* 0x000000ffff833224 */ /* 0x000fca00078e0075 */
[----:B------:R0:W2:Y:S01]  /*2bb0*/  @P3 LDG.E.U8 R184, desc[UR18][R130.64] ;  /* 0x0000001282b83981 */ /* 0x0000a2000c1e1100 */
[----:B------:R-:W-:Y:S01]  /*2bc0*/  PRMT R161, RZ, 0x7610, R161 ;  /* 0x00007610ffa17816 */ /* 0x000fe200000000a1 */
[----:B0-----:R-:W-:Y:S02]  /*2bd0*/  @P4 IMAD.MOV.U32 R130, RZ, RZ, R72 ;  /* 0x000000ffff824224 */ /* 0x001fe400078e0048 */
[----:B------:R-:W-:-:S05]  /*2be0*/  @P4 IMAD.MOV.U32 R131, RZ, RZ, R85 ;  /* 0x000000ffff834224 */ /* 0x000fca00078e0055 */
[----:B------:R0:W3:Y:S01]  /*2bf0*/  @P4 LDG.E.U8 R159, desc[UR18][R130.64] ;  /* 0x00000012829f4981 */ /* 0x0000e2000c1e1100 */
[----:B------:R-:W-:Y:S02]  /*2c00*/  PRMT R186, RZ, 0x7610, R186 ;  /* 0x00007610ffba7816 */ /* 0x000fe400000000ba */
[----:B------:R-:W-:Y:S01]  /*2c10*/  LOP3.LUT R136, R15, 0x34, RZ, 0xfc, !PT ;  /* 0x000000340f887812 */ /* 0x000fe200078efcff */
[----:B0-----:R-:W-:Y:S02]  /*2c20*/  @P5 IMAD.MOV.U32 R130, RZ, RZ, R74 ;  /* 0x000000ffff825224 */ /* 0x001fe400078e004a */
[----:B------:R-:W-:-:S05]  /*2c30*/  @P5 IMAD.MOV.U32 R131, RZ, RZ, R87 ;  /* 0x000000ffff835224 */ /* 0x000fca00078e0057 */
[----:B------:R0:W5:Y:S01]  /*2c40*/  @P5 LDG.E.U8 R161, desc[UR18][R130.64] ;  /* 0x0000001282a15981 */ /* 0x000162000c1e1100 */
[----:B------:R-:W-:Y:S02]  /*2c50*/  ISETP.LT.AND P4, PT, R136, R144, P0 ;  /* 0x000000908800720c */ /* 0x000fe40000781270 */
[----:B------:R-:W-:Y:S01]  /*2c60*/  PRMT R175, RZ, 0x7610, R175 ;  /* 0x00007610ffaf7816 */ /* 0x000fe200000000af */
[----:B0-----:R-:W-:Y:S02]  /*2c70*/  @P3 IMAD.MOV.U32 R130, RZ, RZ, R114 ;  /* 0x000000ffff823224 */ /* 0x001fe400078e0072 */
[----:B------:R-:W-:Y:S01]  /*2c80*/  @P3 IMAD.MOV.U32 R131, RZ, RZ, R125 ;  /* 0x000000ffff833224 */ /* 0x000fe200078e007d */
[----:B------:R-:W-:-:S04]  /*2c90*/  LOP3.LUT R137, R15, 0x44, RZ, 0xfc, !PT ;  /* 0x000000440f897812 */ /* 0x000fc800078efcff */
[----:B------:R0:W5:Y:S01]  /*2ca0*/  @P3 LDG.E.U8 R186, desc[UR18][R130.64] ;  /* 0x0000001282ba3981 */ /* 0x000162000c1e1100 */
[----:B------:R-:W-:Y:S02]  /*2cb0*/  ISETP.LT.AND P5, PT, R137, R144, P0 ;  /* 0x000000908900720c */ /* 0x000fe400007a1270 */
[----:B------:R-:W-:Y:S01]  /*2cc0*/  PRMT R179, RZ, 0x7610, R179 ;  /* 0x00007610ffb37816 */ /* 0x000fe200000000b3 */
[----:B0-----:R-:W-:Y:S02]  /*2cd0*/  @P3 IMAD.MOV.U32 R130, RZ, RZ, R92 ;  /* 0x000000ffff823224 */ /* 0x001fe400078e005c */
[----:B------:R-:W-:-:S05]  /*2ce0*/  @P3 IMAD.MOV.U32 R131, RZ, RZ, R103 ;  /* 0x000000ffff833224 */ /* 0x000fca00078e0067 */
[----:B------:R0:W5:Y:S01]  /*2cf0*/  @P3 LDG.E.U8 R175, desc[UR18][R130.64] ;  /* 0x0000001282af3981 */ /* 0x000162000c1e1100 */
[----:B------:R-:W-:Y:S01]  /*2d00*/  PRMT R163, RZ, 0x7610, R163 ;  /* 0x00007610ffa37816 */ /* 0x000fe200000000a3 */
[----:B0-----:R-:W-:Y:S02]  /*2d10*/  @P3 IMAD.MOV.U32 R130, RZ, RZ, R100 ;  /* 0x000000ffff823224 */ /* 0x001fe400078e0064 */
[----:B------:R-:W-:-:S05]  /*2d20*/  @P3 IMAD.MOV.U32 R131, RZ, RZ, R111 ;  /* 0x000000ffff833224 */ /* 0x000fca00078e006f */
[----:B------:R0:W5:Y:S01]  /*2d30*/  @P3 LDG.E.U8 R179, desc[UR18][R130.64] ;  /* 0x0000001282b33981 */ /* 0x000162000c1e1100 */
[----:B------:R-:W-:Y:S02]  /*2d40*/  PRMT R165, RZ, 0x7610, R165 ;  /* 0x00007610ffa57816 */ /* 0x000fe400000000a5 */
[----:B------:R-:W-:Y:S01]  /*2d50*/  LOP3.LUT R138, R15, 0x54, RZ, 0xfc, !PT ;  /* 0x000000540f8a7812 */ /* 0x000fe200078efcff */
[----:B0-----:R-:W-:Y:S02]  /*2d60*/  @P4 IMAD.MOV.U32 R130, RZ, RZ, R76 ;  /* 0x000000ffff824224 */ /* 0x001fe400078e004c */
[----:B------:R-:W-:-:S05]  /*2d70*/  @P4 IMAD.MOV.U32 R131, RZ, RZ, R89 ;  /* 0x000000ffff834224 */ /* 0x000fca00078e0059 */
[----:B------:R0:W5:Y:S01]  /*2d80*/  @P4 LDG.E.U8 R163, desc[UR18][R130.64] ;  /* 0x0000001282a34981 */ /* 0x000162000c1e1100 */
[----:B------:R-:W-:Y:S02]  /*2d90*/  PRMT R183, RZ, 0x7610, R183 ;  /* 0x00007610ffb77816 */ /* 0x000fe400000000b7 */
[----:B------:R-:W-:Y:S01]  /*2da0*/  ISETP.LT.AND P4, PT, R138, R144, P0 ;  /* 0x000000908a00720c */ /* 0x000fe20000781270 */
[----:B0-----:R-:W-:Y:S02]  /*2db0*/  @P5 IMAD.MOV.U32 R130, RZ, RZ, R78 ;  /* 0x000000ffff825224 */ /* 0x001fe400078e004e */
[----:B------:R-:W-:Y:S01]  /*2dc0*/  @P5 IMAD.MOV.U32 R131, RZ, RZ, R91 ;  /* 0x000000ffff835224 */ /* 0x000fe200078e005b */
[----:B------:R-:W-:-:S04]  /*2dd0*/  LOP3.LUT R139, R15, 0x64, RZ, 0xfc, !PT ;  /* 0x000000640f8b7812 */ /* 0x000fc800078efcff */
        /* <DEDUP_REMOVED lines=30> */
[----:B------:R-:W-:Y:S01]  /*2fc0*/  @P3 IMAD.MOV.U32 R131, RZ, RZ, R133 ;  /* 0x000000ffff833224 */ /* 0x000fe200078e0085 */
[----:B------:R-:W-:-:S04]  /*2fd0*/  PRMT R187, RZ, 0x7610, R187 ;  /* 0x00007610ffbb7816 */ /* 0x000fc800000000bb */
[----:B------:R0:W5:Y:S01]  /*2fe0*/  @P3 LDG.E.U8 R188, desc[UR18][R130.64] ;  /* 0x0000001282bc3981 */ /* 0x000162000c1e1100 */
[----:B------:R-:W-:Y:S01]  /*2ff0*/  @P3 IMAD.MOV.U32 R126, RZ, RZ, R116 ;  /* 0x000000ffff7e3224 */ /* 0x000fe200078e0074 */
[----:B------:R-:W-:Y:S01]  /*3000*/  PRMT R181, RZ, 0x7610, R181 ;  /* 0x00007610ffb57816 */ /* 0x000fe200000000b5 */
[----:B------:R-:W-:Y:S01]  /*3010*/  @P3 IMAD.MOV.U32 R120, RZ, RZ, R110 ;  /* 0x000000ffff783224 */ /* 0x000fe200078e006e */
[----:B------:R-:W-:Y:S02]  /*3020*/  PRMT R185, RZ, 0x7610, R185 ;  /* 0x00007610ffb97816 */ /* 0x000fe400000000b9 */
[----:B------:R1:W5:Y:S01]  /*3030*/  @P3 LDG.E.U8 R187, desc[UR18][R126.64] ;  /* 0x000000127ebb3981 */ /* 0x000362000c1e1100 */
[----:B0-----:R-:W-:Y:S02]  /*3040*/  @P3 IMAD.MOV.U32 R130, RZ, RZ, R96 ;  /* 0x000000ffff823224 */ /* 0x001fe400078e0060 */
[----:B------:R-:W-:-:S05]  /*3050*/  @P3 IMAD.MOV.U32 R131, RZ, RZ, R107 ;  /* 0x000000ffff833224 */ /* 0x000fca00078e006b */
[----:B------:R0:W5:Y:S01]  /*3060*/  @P3 LDG.E.U8 R177, desc[UR18][R130.64] ;  /* 0x0000001282b13981 */ /* 0x000162000c1e1100 */
[----:B-1----:R-:W-:Y:S01]  /*3070*/  PRMT R126, RZ, 0x7610, R126 ;  /* 0x00007610ff7e7816 */ /* 0x002fe2000000007e */
[----:B------:R-:W-:Y:S01]  /*3080*/  @P3 IMAD.MOV.U32 R122, RZ, RZ, R112 ;  /* 0x000000ffff7a3224 */ /* 0x000fe200078e0070 */
[----:B------:R-:W-:-:S04]  /*3090*/  PRMT R189, RZ, 0x7610, R189 ;  /* 0x00007610ffbd7816 */ /* 0x000fc800000000bd */
[----:B------:R-:W5:Y:S01]  /*30a0*/  @P3 LDG.E.U8 R126, desc[UR18][R120.64] ;  /* 0x00000012787e3981 */ /* 0x000f62000c1e1100 */
[----:B0-----:R-:W-:-:S03]  /*30b0*/  @P3 IMAD.MOV.U32 R130, RZ, RZ, R104 ;  /* 0x000000ffff823224 */ /* 0x001fc600078e0068 */
[----:B------:R-:W5:Y:S01]  /*30c0*/  @P3 LDG.E.U8 R185, desc[UR18][R122.64] ;  /* 0x000000127ab93981 */ /* 0x000f62000c1e1100 */
[----:B------:R-:W-:-:S05]  /*30d0*/  @P3 IMAD.MOV.U32 R131, RZ, RZ, R115 ;  /* 0x000000ffff833224 */ /* 0x000fca00078e0073 */
[----:B------:R0:W5:Y:S02]  /*30e0*/  @P3 LDG.E.U8 R181, desc[UR18][R130.64] ;  /* 0x0000001282b53981 */ /* 0x000164000c1e1100 */
[----:B0-----:R-:W-:Y:S02]  /*30f0*/  @P3 IMAD.MOV.U32 R130, RZ, RZ, R124 ;  /* 0x000000ffff823224 */ /* 0x001fe400078e007c */
[----:B------:R-:W-:-:S05]  /*3100*/  @P3 IMAD.MOV.U32 R131, RZ, RZ, R135 ;  /* 0x000000ffff833224 */ /* 0x000fca00078e0087 */
[----:B------:R0:W5:Y:S01]  /*3110*/  @P3 LDG.E.U8 R189, desc[UR18][R130.64] ;  /* 0x0000001282bd3981 */ /* 0x000162000c1e1100 */
[----:B------:R-:W-:Y:S01]  /*3120*/  SHF.R.S32.HI R120, RZ, 0x7, R12 ;  /* 0x00000007ff787819 */ /* 0x000fe2000001140c */
[----:B------:R-:W-:-:S04]  /*3130*/  @!UP0 UIADD3 UR4, UPT, UPT, -UR11, 0x100000, URZ ;  /* 0x001000000b048890 */ /* 0x000fc8000fffe1ff */
[----:B------:R-:W-:Y:S02]  /*3140*/  @!UP0 USHF.L.U32 UR5, UR4, 0xb, URZ ;  /* 0x0000000b04058899 */ /* 0x000fe400080006ff */
[----:B------:R-:W-:Y:S01]  /*3150*/  @!UP0 USHF.L.U32 UR4, UR4, 0x1, URZ ;  /* 0x0000000104048899 */ /* 0x000fe200080006ff */
[----:B------:R-:W-:-:S04]  /*3160*/  SGXT R120, R120, 0x1 ;  /* 0x000000017878781a */ /* 0x000fc80000000200 */
[----:B------:R-:W-:Y:S01]  /*3170*/  LOP3.LUT R141, R120, 0x90, RZ, 0xc0, !PT ;  /* 0x00000090788d7812 */ /* 0x000fe200078ec0ff */
[----:B------:R-:W-:-:S03]  /*3180*/  VOTEU.ALL UP0, P2 ;  /* 0x0000000000ff7886 */ /* 0x000fc60001000000 */
[----:B------:R-:W-:-:S03]  /*3190*/  LOP3.LUT R141, R141, 0x7f, R12, 0x78, !PT ;  /* 0x0000007f8d8d7812 */ /* 0x000fc600078e780c */
[----:B------:R1:W1:Y:S01]  /*31a0*/  @!UP0 SYNCS.EXCH.64 URZ, [UR9+0x6008], UR4 ;  /* 0x0060080409ff85b2 */ /* 0x0002620008000100 */
[C---:B0-----:R-:W-:Y:S01]  /*31b0*/  LOP3.LUT R130, R141.reuse, 0x20, RZ, 0x3c, !PT ;  /* 0x000000208d827812 */ /* 0x041fe200078e3cff */
[----:B--2---:R0:W-:Y:S01]  /*31c0*/  STS.U8 [R141+UR9], R142 ;  /* 0x0000008e8d007988 */ /* 0x0041e20008000009 */
[----:B------:R-:W-:-:S03]  /*31d0*/  LOP3.LUT R131, R141, 0x40, RZ, 0x3c, !PT ;  /* 0x000000408d837812 */ /* 0x000fc600078e3cff */
[----:B---3--:R2:W-:Y:S04]  /*31e0*/  STS.U8 [R141+UR9+0x200], R146 ;  /* 0x000200928d007988 */ /* 0x0085e80008000009 */
[----:B----4-:R2:W-:Y:S01]  /*31f0*/  STS.U8 [R141+UR9+0x400], R150 ;  /* 0x000400968d007988 */ /* 0x0105e20008000009 */
[----:B0-----:R-:W-:-:S03]  /*3200*/  LOP3.LUT R142, R141, 0x60, RZ, 0x3c, !PT ;  /* 0x000000608d8e7812 */ /* 0x001fc600078e3cff */
[----:B-----5:R2:W-:Y:S04]  /*3210*/  STS.U8 [R141+UR9+0x600], R148 ;  /* 0x000600948d007988 */ /* 0x0205e80008000009 */
[----:B------:R2:W-:Y:S04]  /*3220*/  STS.U8 [R141+UR9+0x800], R152 ;  /* 0x000800988d007988 */ /* 0x0005e80008000009 */
        /* <DEDUP_REMOVED lines=23> */
[----:B------:R2:W-:Y:S01]  /*33a0*/  STS.U8 [R130+UR9+0x1100], R165 ;  /* 0x001100a582007988 */ /* 0x0005e20008000009 */
[----:B------:R-:W-:-:S04]  /*33b0*/  ISETP.NE.U32.AND P0, PT, RZ, UR16, PT ;  /* 0x00000010ff007c0c */ /* 0x000fc8000bf05070 */
[C---:B------:R-:W-:Y:S02]  /*33c0*/  ISETP.LT.OR P3, PT, R4.reuse, 0x80, P0 ;  /* 0x000000800400780c */ /* 0x040fe40000761670 */
[----:B------:R-:W-:Y:S01]  /*33d0*/  ISETP.GE.AND P4, PT, R4, 0x100, PT ;  /* 0x000001000400780c */ /* 0x000fe20003f86270 */
        /* <DEDUP_REMOVED lines=19> */
[----:B-1----:R0:W-:Y:S06]  /*3510*/  MEMBAR.ALL.CTA ;  /* 0x0000000000007992 */ /* 0x0021ec0000008000 */
[----:B0-----:R-:W0:Y:S02]  /*3520*/  FENCE.VIEW.ASYNC.S ;  /* 0x00000000000073c6 */ /* 0x001e240000000000 */
[----:B0-----:R-:W-:Y:S06]  /*3530*/  BAR.SYNC.DEFER_BLOCKING 0x0 ;  /* 0x0000000000007b1d */ /* 0x001fec0000010000 */
[----:B------:R-:W-:Y:S05]  /*3540*/  @P3 BRA `(.L_x_6) ;  /* 0x0000000000843947 */ /* 0x000fea0003800000 */
[----:B------:R-:W-:Y:S02]  /*3550*/  UIADD3 UR4, UPT, UPT, UR9, 0x4000, URZ ;  /* 0x0000400009047890 */ /* 0x000fe4000fffe0ff */
[----:B------:R-:W-:Y:S02]  /*3560*/  USHF.R.U32.HI UR12, URZ, 0x4, UR9 ;  /* 0x00000004ff0c7899 */ /* 0x000fe40008011609 */
[----:B------:R-:W-:Y:S02]  /*3570*/  USHF.R.U32.HI UR4, URZ, 0x4, UR4 ;  /* 0x00000004ff047899 */ /* 0x000fe40008011604 */
[----:B------:R-:W-:Y:S02]  /*3580*/  USGXT.U32 UR12, UR12, 0xe ;  /* 0x0000000e0c0c789a */ /* 0x000fe40008000000 */
[----:B------:R-:W-:Y:S02]  /*3590*/  USGXT.U32 UR14, UR4, 0xe ;  /* 0x0000000e040e789a */ /* 0x000fe40008000000 */
[----:B------:R-:W-:-:S02]  /*35a0*/  UIADD3 UR26, UP0, UPT, UR12, 0x80, URZ ;  /* 0x000000800c1a7890 */ /* 0x000fc4000ff1e0ff */
[----:B------:R-:W-:Y:S01]  /*35b0*/  UIADD3 UR28, UP1, UPT, UR14, 0x2, URZ ;  /* 0x000000020e1c7890 */ /* 0x000fe2000ff3e0ff */
[----:B------:R-:W-:Y:S01]  /*35c0*/  UMOV UR4, URZ ;  /* 0x000000ff00047c82 */ /* 0x000fe20008000000 */
[----:B------:R-:W-:Y:S01]  /*35d0*/  UMOV UR30, 0x0 ;  /* 0x00000000001e7882 */ /* 0x000fe20000000000 */
[----:B------:R-:W-:Y:S02]  /*35e0*/  UIADD3.X UR27, UPT, UPT, UR4, -0x7fffbfe0, URZ, UP0, !UPT ;  /* 0x80004020041b7890 */ /* 0x000fe400087fe4ff */
[----:B------:R-:W-:Y:S02]  /*35f0*/  UIADD3.X UR29, UPT, UPT, UR4, 0x40004040, URZ, UP1, !UPT ;  /* 0x40004040041d7890 */ /* 0x000fe40008ffe4ff */
[----:B------:R-:W-:Y:S02]  /*3600*/  UIADD3.64 UR16, UPT, UPT, UR26, 0x80, URZ ;  /* 0x000000801a107897 */ /* 0x000fe4000fffe0ff */
[----:B------:R-:W-:Y:S02]  /*3610*/  UIADD3.64 UR20, UPT, UPT, UR28, 0x2, URZ ;  /* 0x000000021c147897 */ /* 0x000fe4000fffe0ff */
[----:B------:R-:W-:-:S02]  /*3620*/  UIADD3.64 UR22, UPT, UPT, UR26, 0x100, URZ ;  /* 0x000001001a167897 */ /* 0x000fc4000fffe0ff */
[----:B------:R-:W-:Y:S01]  /*3630*/  UIADD3.64 UR24, UPT, UPT, UR28, 0x4, URZ ;  /* 0x000000041c187897 */ /* 0x000fe2000fffe0ff */
[----:B------:R-:W-:Y:S01]  /*3640*/  UMOV UR31, 0x4088010 ;  /* 0x04088010001f7882 */ /* 0x000fe20000000000 */
[----:B------:R-:W-:Y:S01]  /*3650*/  UMOV UR13, 0x80004020 ;  /* 0x80004020000d7882 */ /* 0x000fe20000000000 */
[----:B------:R-:W-:Y:S01]  /*3660*/  UMOV UR15, 0x40004040 ;  /* 0x40004040000f7882 */ /* 0x000fe20000000000 */
[----:B------:R-:W-:Y:S01]  /*3670*/  UMOV UR32, 0x0 ;  /* 0x0000000000207882 */ /* 0x000fe20000000000 */
[----:B------:R-:W-:Y:S01]  /*3680*/  UMOV UR33, 0x4088010 ;  /* 0x0408801000217882 */ /* 0x000fe20000000000 */
[----:B------:R-:W-:Y:S01]  /*3690*/  UMOV UR34, 0x0 ;  /* 0x0000000000227882 */ /* 0x000fe20000000000 */
[----:B------:R-:W-:Y:S01]  /*36a0*/  UMOV UR35, 0x4088010 ;  /* 0x0408801000237882 */ /* 0x000fe20000000000 */
[----:B------:R-:W-:Y:S01]  /*36b0*/  UMOV UR4, UR6 ;  /* 0x0000000600047c82 */ /* 0x000fe20008000000 */
[----:B------:R-:W-:Y:S01]  /*36c0*/  UMOV UR5, URZ ;  /* 0x000000ff00057c82 */ /* 0x000fe20008000000 */
[----:B------:R0:W-:Y:S01]  /*36d0*/  UTCQMMA gdesc[UR12], gdesc[UR14], tmem[UR8], tmem[UR30], idesc[UR31], !UPT ;  /* 0x00ff1e0e0c0075ea */ /* 0x0001e2000f800308 */
[----:B------:R-:W-:Y:S01]  /*36e0*/  UMOV UR36, 0x0 ;  /* 0x0000000000247882 */ /* 0x000fe20000000000 */
[----:B------:R-:W-:Y:S01]  /*36f0*/  UMOV UR37, 0x4088010 ;  /* 0x0408801000257882 */ /* 0x000fe20000000000 */
[----:B------:R0:W-:Y:S01]  /*3700*/  UTCQMMA gdesc[UR26], gdesc[UR28], tmem[UR8], tmem[UR32], idesc[UR33], UPT ;  /* 0x00ff201c1a0075ea */ /* 0x0001e2000b800308 */
[----:B------:R-:W-:Y:S01]  /*3710*/  UMOV UR4, UR4 ;  /* 0x0000000400047c82 */ /* 0x000fe20008000000 */
[----:B------:R0:W-:Y:S01]  /*3720*/  UTCQMMA gdesc[UR16], gdesc[UR20], tmem[UR8], tmem[UR34], idesc[UR35], UPT ;  /* 0x00ff2214100075ea */ /* 0x0001e2000b800308 */
[----:B------:R0:W-:Y:S01]  /*3730*/  UTCQMMA gdesc[UR22], gdesc[UR24], tmem[UR8], tmem[UR36], idesc[UR37], UPT ;  /* 0x00ff2418160075ea */ /* 0x0001e2000b800308 */
[----:B------:R0:W-:Y:S01]  /*3740*/  UTCBAR [UR4], URZ ;  /* 0x000000ff040073e9 */ /* 0x0001e200080000ff */
[----:B------:R-:W-:Y:S01]  /*3750*/  NOP ;  /* 0x0000000000007918 */ /* 0x000fe20000000000 */
.L_x_6:
[----:B0-----:R-:W-:Y:S01]  /*3760*/  UMOV UR4, URZ ;  /* 0x000000ff00047c82 */ /* 0x001fe20008000000 */
[----:B------:R-:W-:Y:S05]  /*3770*/  @!P4 BRA `(.L_x_7) ;  /* 0x000000180094c947 */ /* 0x000fea0003800000 */
[----:B------:R-:W-:Y:S01]  /*3780*/  UIADD3 UR7, UPT, UPT, UR9, 0x2000, URZ ;  /* 0x0000200009077890 */ /* 0x000fe2000fffe0ff */
[----:B--2---:R-:W-:Y:S01]  /*3790*/  SHF.R.S32.HI R147, RZ, 0x1f, R4 ;  /* 0x0000001fff937819 */ /* 0x004fe20000011404 */
[----:B------:R-:W-:Y:S01]  /*37a0*/  UIADD3 UR11, UPT, UPT, UR9, 0x5000, URZ ;  /* 0x00005000090b7890 */ /* 0x000fe2000fffe0ff */
[----:B------:R-:W-:Y:S01]  /*37b0*/  IMAD.SHL.U32 R143, R128, 0x80, RZ ;  /* 0x00000080808f7824 */ /* 0x000fe200078e00ff */
[----:B------:R-:W-:Y:S01]  /*37c0*/  USHF.R.U32.HI UR7, URZ, 0x4, UR7 ;  /* 0x00000004ff077899 */ /* 0x000fe20008011607 */
[----:B------:R-:W-:Y:S01]  /*37d0*/  LEA.HI R147, R147, R4, RZ, 0x7 ;  /* 0x0000000493937211 */ /* 0x000fe200078f38ff */
[----:B------:R-:W-:Y:S01]  /*37e0*/  USHF.R.U32.HI UR11, URZ, 0x4, UR11 ;  /* 0x00000004ff0b7899 */ /* 0x000fe2000801160b */
[----:B------:R-:W-:Y:S01]  /*37f0*/  IMAD.SHL.U32 R145, R129, 0x80, RZ ;  /* 0x0000008081917824 */ /* 0x000fe200078e00ff */
[----:B------:R-:W-:Y:S01]  /*3800*/  USGXT.U32 UR12, UR7, 0xe ;  /* 0x0000000e070c789a */ /* 0x000fe20008000000 */
[----:B------:R-:W-:Y:S01]  /*3810*/  SHF.R.S32.HI R147, RZ, 0x7, R147 ;  /* 0x00000007ff937819 */ /* 0x000fe20000011493 */
[----:B------:R-:W-:Y:S01]  /*3820*/  USGXT.U32 UR14, UR11, 0xe ;  /* 0x0000000e0b0e789a */ /* 0x000fe20008000000 */
[----:B------:R-:W-:Y:S01]  /*3830*/  VIADD R144, R144, 0xffffff80 ;  /* 0xffffff8090907836 */ /* 0x000fe20000000000 */
[----:B------:R-:W-:Y:S01]  /*3840*/  UIADD3 UR30, UP0, UPT, UR12, 0x80, URZ ;  /* 0x000000800c1e7890 */ /* 0x000fe2000ff1e0ff */
[----:B------:R-:W-:Y:S01]  /*3850*/  VIMNMX R147, PT, PT, R147, 0x2, !PT ;  /* 0x0000000293937848 */ /* 0x000fe20007fe0100 */
[----:B------:R-:W-:Y:S01]  /*3860*/  UIADD3 UR28, UP1, UPT, UR14, 0x2, URZ ;  /* 0x000000020e1c7890 */ /* 0x000fe2000ff3e0ff */
[----:B------:R-:W-:Y:S01]  /*3870*/  IMAD.MOV.U32 R120, RZ, RZ, RZ ;  /* 0x000000ffff787224 */ /* 0x000fe200078e00ff */
[----:B------:R-:W-:Y:S01]  /*3880*/  UMOV UR4, URZ ;  /* 0x000000ff00047c82 */ /* 0x000fe20008000000 */
[----:B------:R-:W-:Y:S01]  /*3890*/  UMOV UR5, URZ ;  /* 0x000000ff00057c82 */ /* 0x000fe20008000000 */
[----:B------:R-:W-:Y:S01]  /*38a0*/  UIADD3.X UR31, UPT, UPT, UR4, -0x7fffbfe0, URZ, UP0, !UPT ;  /* 0x80004020041f7890 */ /* 0x000fe200087fe4ff */
[----:B------:R-:W-:Y:S01]  /*38b0*/  SHF.R.S32.HI R146, RZ, 0x1f, R143 ;  /* 0x0000001fff927819 */ /* 0x000fe2000001148f */
[----:B------:R-:W-:Y:S01]  /*38c0*/  UIADD3.X UR29, UPT, UPT, UR5, 0x40004040, URZ, UP1, !UPT ;  /* 0x40004040051d7890 */ /* 0x000fe20008ffe4ff */
[----:B------:R-:W-:Y:S01]  /*38d0*/  SHF.R.S32.HI R148, RZ, 0x1f, R145 ;  /* 0x0000001fff947819 */ /* 0x000fe20000011491 */
[----:B------:R-:W-:Y:S01]  /*38e0*/  VIADD R147, R147, 0xffffffff ;  /* 0xffffffff93937836 */ /* 0x000fe20000000000 */
[----:B------:R-:W-:-:S02]  /*38f0*/  UIADD3.64 UR20, UPT, UPT, UR30, 0x80, URZ ;  /* 0x000000801e147897 */ /* 0x000fc4000fffe0ff */
[----:B------:R-:W-:Y:S02]  /*3900*/  UIADD3.64 UR22, UPT, UPT, UR28, 0x2, URZ ;  /* 0x000000021c167897 */ /* 0x000fe4000fffe0ff */
[----:B------:R-:W-:Y:S02]  /*3910*/  UIADD3.64 UR24, UPT, UPT, UR30, 0x100, URZ ;  /* 0x000001001e187897 */ /* 0x000fe4000fffe0ff */
[----:B------:R-:W-:Y:S01]  /*3920*/  UIADD3.64 UR26, UPT, UPT, UR28, 0x4, URZ ;  /* 0x000000041c1a7897 */ /* 0x000fe2000fffe0ff */
[----:B------:R-:W-:-:S11]  /*3930*/  UMOV UR11, 0x1 ;  /* 0x00000001000b7882 */ /* 0x000fd60000000000 */
.L_x_10:
[C---:B------:R-:W-:Y:S01]  /*3940*/  IADD3 R118, P4, PT, R145.reuse, R118, RZ ;  /* 0x0000007691767210 */ /* 0x040fe20007f9e0ff */
[----:B------:R-:W-:Y:S01]  /*3950*/  IMAD.U32 R120, R120, -0x80000000, RZ ;  /* 0x8000000078787824 */ /* 0x000fe200078e00ff */
[C---:B------:R-:W-:Y:S02]  /*3960*/  IADD3 R124, P3, PT, R145.reuse, R124, RZ ;  /* 0x0000007c917c7210 */ /* 0x040fe40007f7e0ff */
[C---:B------:R-:W-:Y:S01]  /*3970*/  IADD3 R116, P5, PT, R145.reuse, R116, RZ ;  /* 0x0000007491747210 */ /* 0x040fe20007fbe0ff */
[C---:B------:R-:W-:Y:S01]  /*3980*/  IMAD.X R133, R148.reuse, 0x1, R133, P4 ;  /* 0x0000000194857824 */ /* 0x040fe200020e0685 */
        /* <DEDUP_REMOVED lines=16> */
[----:B------:R-:W-:Y:S01]  /*3a90*/  IADD3 R100, P5, PT, R145, R100, RZ ;  /* 0x0000006491647210 */ /* 0x000fe20007fbe0ff */
[C---:B------:R-:W-:Y:S01]  /*3aa0*/  IMAD.X R105, R148.reuse, 0x1, R105, P4 ;  /* 0x0000000194697824 */ /* 0x040fe200020e0669 */
[----:B------:R-:W-:Y:S01]  /*3ab0*/  IADD3 R52, P4, PT, R143, R52, RZ ;  /* 0x000000348f347210 */ /* 0x000fe20007f9e0ff */
[C---:B------:R-:W-:Y:S01]  /*3ac0*/  IMAD.X R115, R148.reuse, 0x1, R115, P3 ;  /* 0x0000000194737824 */ /* 0x040fe200018e0673 */
[C---:B------:R-:W-:Y:S01]  /*3ad0*/  IADD3 R98, P6, PT, R145.reuse, R98, RZ ;  /* 0x0000006291627210 */ /* 0x040fe20007fde0ff */
[----:B------:R-:W-:Y:S01]  /*3ae0*/  IMAD.X R111, R148, 0x1, R111, P5 ;  /* 0x00000001946f7824 */ /* 0x000fe200028e066f */
[----:B------:R-:W-:Y:S01]  /*3af0*/  IADD3 R96, P3, PT, R145, R96, RZ ;  /* 0x0000006091607210 */ /* 0x000fe20007f7e0ff */
[----:B------:R-:W-:Y:S01]  /*3b00*/  IMAD.X R55, R146, 0x1, R55, P4 ;  /* 0x0000000192377824 */ /* 0x000fe200020e0637 */
[----:B------:R-:W-:Y:S01]  /*3b10*/  IADD3 R48, P4, PT, R143, R48, RZ ;  /* 0x000000308f307210 */ /* 0x000fe20007f9e0ff */
[C---:B------:R-:W-:Y:S01]  /*3b20*/  IMAD.X R109, R148.reuse, 0x1, R109, P6 ;  /* 0x00000001946d7824 */ /* 0x040fe200030e066d */
[C---:B------:R-:W-:Y:S01]  /*3b30*/  IADD3 R92, P5, PT, R145.reuse, R92, RZ ;  /* 0x0000005c915c7210 */ /* 0x040fe20007fbe0ff */
[----:B------:R-:W-:Y:S01]  /*3b40*/  IMAD.X R107, R148, 0x1, R107, P3 ;  /* 0x00000001946b7824 */ /* 0x000fe200018e066b */
[----:B------:R-:W-:Y:S01]  /*3b50*/  IADD3 R90, P6, PT, R145, R90, RZ ;  /* 0x0000005a915a7210 */ /* 0x000fe20007fde0ff */
[----:B------:R-:W-:Y:S01]  /*3b60*/  IMAD.X R51, R146, 0x1, R51, P4 ;  /* 0x0000000192337824 */ /* 0x000fe200020e0633 */
[C---:B------:R-:W-:Y:S01]  /*3b70*/  IADD3 R42, P4, PT, R143.reuse, R42, RZ ;  /* 0x0000002a8f2a7210 */ /* 0x040fe20007f9e0ff */
[C---:B------:R-:W-:Y:S01]  /*3b80*/  IMAD.X R103, R148.reuse, 0x1, R103, P5 ;  /* 0x0000000194677824 */ /* 0x040fe200028e0667 */
[C---:B------:R-:W-:Y:S01]  /*3b90*/  IADD3 R86, P3, PT, R143.reuse, R86, RZ ;  /* 0x000000568f567210 */ /* 0x040fe20007f7e0ff */
[----:B------:R-:W-:Y:S01]  /*3ba0*/  IMAD.X R101, R148, 0x1, R101, P6 ;  /* 0x0000000194657824 */ /* 0x000fe200030e0665 */
        /* <DEDUP_REMOVED lines=20> */
[----:B0-----:R-:W0:Y:S01]  /*3cf0*/  SYNCS.PHASECHK.TRANS64.TRYWAIT P4, [UR6], R120 ;  /* 0x00000078ff0075a7 */ /* 0x001e220008081106 */
[C---:B------:R-:W-:Y:S01]  /*3d00*/  IMAD.X R93, R146.reuse, 0x1, R93, P5 ;  /* 0x00000001925d7824 */ /* 0x040fe200028e065d */
[C---:B------:R-:W-:Y:S01]  /*3d10*/  IADD3 R64, P3, PT, R143.reuse, R64, RZ ;  /* 0x000000408f407210 */ /* 0x040fe20007f7e0ff */
[----:B------:R-:W-:Y:S01]  /*3d20*/  IMAD.X R41, R146, 0x1, R41, P6 ;  /* 0x0000000192297824 */ /* 0x000fe200030e0629 */
[----:B------:R-:W-:-:S02]  /*3d30*/  IADD3 R78, P5, PT, R143, R78, RZ ;  /* 0x0000004e8f4e7210 */ /* 0x000fc40007fbe0ff */
        /* <DEDUP_REMOVED lines=32> */
[-C--:B------:R-:W-:Y:S01]  /*3f40*/  ISETP.GE.AND P3, PT, R15, R144.reuse, PT ;  /* 0x000000900f00720c */ /* 0x080fe20003f66270 */
[----:B------:R-:W-:Y:S01]  /*3f50*/  IMAD.X R83, R146, 0x1, R83, P5 ;  /* 0x0000000192537824 */ /* 0x000fe200028e0653 */
[-C--:B------:R-:W-:Y:S01]  /*3f60*/  ISETP.GE.AND P5, PT, R88, R144.reuse, PT ;  /* 0x000000905800720c */ /* 0x080fe20003fa6270 */
[----:B------:R-:W-:Y:S01]  /*3f70*/  IMAD.X R7, R146, 0x1, R7, P6 ;  /* 0x0000000192077824 */ /* 0x000fe200030e0607 */
[----:B------:R-:W-:-:S02]  /*3f80*/  ISETP.GE.AND P6, PT, R5, R144, PT ;  /* 0x000000900500720c */ /* 0x000fc40003fc6270 */
[----:B------:R-:W-:Y:S01]  /*3f90*/  PRMT R150, RZ, 0x7610, R150 ;  /* 0x00007610ff967816 */ /* 0x000fe20000000096 */
[----:B0-----:R-:W-:Y:S10]  /*3fa0*/  @!P4 BRA `(.L_x_8) ;  /* 0x0000001c001cc947 */ /* 0x001ff40003800000 */
.L_x_16:
[-C--:B------:R-:W-:Y:S01]  /*3fb0*/  ISETP.GE.AND P4, PT, R13, R144.reuse, PT ;  /* 0x000000900d00720c */ /* 0x080fe20003f86270 */
[----:B------:R-:W2:Y:S01]  /*3fc0*/  @!P3 LDG.E.U8 R150, desc[UR18][R6.64] ;  /* 0x000000120696b981 */ /* 0x000ea2000c1e1100 */
[----:B------:R-:W-:Y:S01]  /*3fd0*/  PRMT R152, RZ, 0x7610, R152 ;  /* 0x00007610ff987816 */ /* 0x000fe20000000098 */
[----:B------:R-:W-:Y:S01]  /*3fe0*/  @!P5 IMAD.MOV.U32 R128, RZ, RZ, R70 ;  /* 0x000000ffff80d224 */ /* 0x000fe200078e0046 */
[----:B------:R-:W-:Y:S01]  /*3ff0*/  PRMT R149, RZ, 0x7610, R149 ;  /* 0x00007610ff957816 */ /* 0x000fe20000000095 */
[----:B------:R-:W-:Y:S01]  /*4000*/  @!P5 IMAD.MOV.U32 R129, RZ, RZ, R83 ;  /* 0x000000ffff81d224 */ /* 0x000fe200078e0053 */
[-C--:B------:R-:W-:Y:S02]  /*4010*/  ISETP.GE.AND P3, PT, R8, R144.reuse, PT ;  /* 0x000000900800720c */ /* 0x080fe40003f66270 */
[----:B------:R-:W3:Y:S01]  /*4020*/  @!P6 LDG.E.U8 R152, desc[UR18][R10.64] ;  /* 0x000000120a98e981 */ /* 0x000ee2000c1e1100 */
[-C--:B------:R-:W-:Y:S02]  /*4030*/  ISETP.GE.AND P6, PT, R132, R144.reuse, PT ;  /* 0x000000908400720c */ /* 0x080fe40003fc6270 */
[----:B------:R-:W-:Y:S01]  /*4040*/  PRMT R151, RZ, 0x7610, R151 ;  /* 0x00007610ff977816 */ /* 0x000fe20000000097 */
[----:B------:R0:W4:Y:S01]  /*4050*/  @!P5 LDG.E.U8 R149, desc[UR18][R128.64] ;  /* 0x000000128095d981 */ /* 0x000122000c1e1100 */
[----:B------:R-:W-:-:S02]  /*4060*/  ISETP.GE.AND P5, PT, R9, R144, PT ;  /* 0x000000900900720c */ /* 0x000fc40003fa6270 */
[----:B------:R-:W-:Y:S01]  /*4070*/  PRMT R154, RZ, 0x7610, R154 ;  /* 0x00007610ff9a7816 */ /* 0x000fe2000000009a */
[----:B0-----:R-:W-:Y:S02]  /*4080*/  @!P4 IMAD.MOV.U32 R128, RZ, RZ, R54 ;  /* 0x000000ffff80c224 */ /* 0x001fe400078e0036 */
[----:B------:R-:W-:-:S05]  /*4090*/  @!P4 IMAD.MOV.U32 R129, RZ, RZ, R57 ;  /* 0x000000ffff81c224 */ /* 0x000fca00078e0039 */
[----:B------:R0:W5:Y:S01]  /*40a0*/  @!P4 LDG.E.U8 R151, desc[UR18][R128.64] ;  /* 0x000000128097c981 */ /* 0x000162000c1e1100 */
[----:B------:R-:W-:Y:S02]  /*40b0*/  ISETP.GE.AND P4, PT, R3, R144, PT ;  /* 0x000000900300720c */ /* 0x000fe40003f86270 */
[----:B------:R-:W-:Y:S01]  /*40c0*/  PRMT R153, RZ, 0x7610, R153 ;  /* 0x00007610ff997816 */ /* 0x000fe20000000099 */
[----:B0-----:R-:W-:Y:S02]  /*40d0*/  @!P3 IMAD.MOV.U32 R128, RZ, RZ, R14 ;  /* 0x000000ffff80b224 */ /* 0x001fe400078e000e */
[----:B------:R-:W-:-:S05]  /*40e0*/  @!P3 IMAD.MOV.U32 R129, RZ, RZ, R17 ;  /* 0x000000ffff81b224 */ /* 0x000fca00078e0011 */
[----:B------:R0:W2:Y:S01]  /*40f0*/  @!P3 LDG.E.U8 R154, desc[UR18][R128.64] ;  /* 0x00000012809ab981 */ /* 0x0000a2000c1e1100 */
        /* <DEDUP_REMOVED lines=10> */
[----:B------:R-:W-:Y:S01]  /*41a0*/  PRMT R158, RZ, 0x7610, R158 ;  /* 0x00007610ff9e7816 */ /* 0x000fe2000000009e */
[----:B0-----:R-:W-:Y:S02]  /*41b0*/  @!P4 IMAD.MOV.U32 R128, RZ, RZ, R56 ;  /* 0x000000ffff80c224 */ /* 0x001fe400078e0038 */
[----:B------:R-:W-:-:S05]  /*41c0*/  @!P4 IMAD.MOV.U32 R129, RZ, RZ, R63 ;  /* 0x000000ffff81c224 */ /* 0x000fca00078e003f */
[----:B------:R0:W2:Y:S01]  /*41d0*/  @!P4 LDG.E.U8 R155, desc[UR18][R128.64] ;  /* 0x00000012809bc981 */ /* 0x0000a2000c1e1100 */
[-C--:B------:R-:W-:Y:S02]  /*41e0*/  ISETP.GE.AND P4, PT, R59, R144.reuse, PT ;  /* 0x000000903b00720c */ /* 0x080fe40003f86270 */
[----:B------:R-:W-:Y:S02]  /*41f0*/  ISETP.GE.AND P5, PT, R21, R144, PT ;  /* 0x000000901500720c */ /* 0x000fe40003fa6270 */
[----:B------:R-:W-:Y:S01]  /*4200*/  PRMT R157, RZ, 0x7610, R157 ;  /* 0x00007610ff9d7816 */ /* 0x000fe2000000009d */
[----:B0-----:R-:W-:Y:S02]  /*4210*/  @!P3 IMAD.MOV.U32 R128, RZ, RZ, R20 ;  /* 0x000000ffff80b224 */ /* 0x001fe400078e0014 */
[----:B------:R-:W-:-:S05]  /*4220*/  @!P3 IMAD.MOV.U32 R129, RZ, RZ, R23 ;  /* 0x000000ffff81b224 */ /* 0x000fca00078e0017 */
[----:B------:R0:W2:Y:S01]  /*4230*/  @!P3 LDG.E.U8 R158, desc[UR18][R128.64] ;  /* 0x00000012809eb981 */ /* 0x0000a2000c1e1100 */
[----:B------:R-:W-:Y:S02]  /*4240*/  ISETP.GE.AND P3, PT, R22, R144, PT ;  /* 0x000000901600720c */ /* 0x000fe40003f66270 */
[----:B------:R-:W-:Y:S02]  /*4250*/  PRMT R160, RZ, 0x7610, R160 ;  /* 0x00007610ffa07816 */ /* 0x000fe400000000a0 */
[----:B------:R-:W-:Y:S02]  /*4260*/  PRMT R159, RZ, 0x7610, R159 ;  /* 0x00007610ff9f7816 */ /* 0x000fe4000000009f */
[----:B------:R-:W-:Y:S02]  /*4270*/  PRMT R162, RZ, 0x7610, R162 ;  /* 0x00007610ffa27816 */ /* 0x000fe400000000a2 */
[----:B------:R-:W2:Y:S01]  /*4280*/  @!P5 LDG.E.U8 R160, desc[UR18][R24.64] ;  /* 0x0000001218a0d981 */ /* 0x000ea2000c1e1100 */
[----:B0-----:R-:W-:-:S02]  /*4290*/  @!P6 IMAD.MOV.U32 R128, RZ, RZ, R74 ;  /* 0x000000ffff80e224 */ /* 0x001fc400078e004a */
[----:B------:R-:W-:-:S05]  /*42a0*/  @!P6 IMAD.MOV.U32 R129, RZ, RZ, R87 ;  /* 0x000000ffff81e224 */ /* 0x000fca00078e0057 */
[----:B------:R0:W2:Y:S01]  /*42b0*/  @!P6 LDG.E.U8 R157, desc[UR18][R128.64] ;  /* 0x00000012809de981 */ /* 0x0000a2000c1e1100 */
[-C--:B------:R-:W-:Y:S02]  /*42c0*/  ISETP.GE.AND P6, PT, R136, R144.reuse, PT ;  /* 0x000000908800720c */ /* 0x080fe40003fc6270 */
[----:B------:R-:W-:Y:S01]  /*42d0*/  ISETP.GE.AND P5, PT, R27, R144, PT ;  /* 0x000000901b00720c */ /* 0x000fe20003fa6270 */
        /* <DEDUP_REMOVED lines=18> */
[----:B------:R-:W-:Y:S02]  /*4400*/  PRMT R166, RZ, 0x7610, R166 ;  /* 0x00007610ffa67816 */ /* 0x000fe400000000a6 */
[----:B------:R-:W-:Y:S01]  /*4410*/  ISETP.GE.AND P5, PT, R31, R144, PT ;  /* 0x000000901f00720c */ /* 0x000fe20003fa6270 */
        /* <DEDUP_REMOVED lines=13> */
[----:B------:R-:W-:Y:S01]  /*44f0*/  PRMT R167, RZ, 0x7610, R167 ;  /* 0x00007610ffa77816 */ /* 0x000fe200000000a7 */
[----:B0-----:R-:W-:Y:S02]  /*4500*/  @!P5 IMAD.MOV.U32 R128, RZ, RZ, R34 ;  /* 0x000000ffff80d224 */ /* 0x001fe400078e0022 */
[----:B------:R-:W-:Y:S01]  /*4510*/  @!P5 IMAD.MOV.U32 R129, RZ, RZ, R37 ;  /* 0x000000ffff81d224 */ /* 0x000fe200078e0025 */
[----:B------:R-:W-:-:S04]  /*4520*/  ISETP.GE.AND P3, PT, R36, R144, PT ;  /* 0x000000902400720c */ /* 0x000fc80003f66270 */
[----:B------:R0:W2:Y:S01]  /*4530*/  @!P5 LDG.E.U8 R168, desc[UR18][R128.64] ;  /* 0x0000001280a8d981 */ /* 0x0000a2000c1e1100 */
        /* <DEDUP_REMOVED lines=11> */
[----:B------:R-:W-:Y:S01]  /*45f0*/  @!P6 IMAD.MOV.U32 R129, RZ, RZ, R93 ;  /* 0x000000ffff81e224 */ /* 0x000fe200078e005d */
[----:B------:R-:W2:Y:S04]  /*4600*/  @!P5 LDG.E.U8 R172, desc[UR18][R42.64] ;  /* 0x000000122aacd981 */ /* 0x000ea8000c1e1100 */
[----:B------:R0:W2:Y:S01]  /*4610*/  @!P6 LDG.E.U8 R169, desc[UR18][R128.64] ;  /* 0x0000001280a9e981 */ /* 0x0000a2000c1e1100 */
[-C--:B------:R-:W-:Y:S02]  /*4620*/  ISETP.GE.AND P6, PT, R139, R144.reuse, PT ;  /* 0x000000908b00720c */ /* 0x080fe40003fc6270 */
[-C--:B------:R-:W-:Y:S02]  /*4630*/  ISETP.GE.AND P3, PT, R39, R144.reuse, PT ;  /* 0x000000902700720c */ /* 0x080fe40003f66270 */
[----:B------:R-:W-:Y:S01]  /*4640*/  ISETP.GE.AND P5, PT, R46, R144, PT ;  /* 0x000000902e00720c */ /* 0x000fe20003fa6270 */
[----:B0-----:R-:W-:-:S02]  /*4650*/  @!P4 IMAD.MOV.U32 R128, RZ, RZ, R66 ;  /* 0x000000ffff80c224 */ /* 0x001fc400078e0042 */
[----:B------:R-:W-:Y:S01]  /*4660*/  @!P4 IMAD.MOV.U32 R129, RZ, RZ, R79 ;  /* 0x000000ffff81c224 */ /* 0x000fe200078e004f */
[----:B------:R-:W-:Y:S02]  /*4670*/  PRMT R174, RZ, 0x7610, R174 ;  /* 0x00007610ffae7816 */ /* 0x000fe400000000ae */
[----:B------:R-:W-:Y:S02]  /*4680*/  PRMT R173, RZ, 0x7610, R173 ;  /* 0x00007610ffad7816 */ /* 0x000fe400000000ad */
[----:B------:R0:W2:Y:S01]  /*4690*/  @!P4 LDG.E.U8 R171, desc[UR18][R128.64] ;  /* 0x0000001280abc981 */ /* 0x0000a2000c1e1100 */
[----:B------:R-:W-:Y:S02]  /*46a0*/  ISETP.GE.AND P4, PT, R73, R144, PT ;  /* 0x000000904900720c */ /* 0x000fe40003f86270 */
[----:B------:R-:W-:Y:S01]  /*46b0*/  PRMT R176, RZ, 0x7610, R176 ;  /* 0x00007610ffb07816 */ /* 0x000fe200000000b0 */
[----:B------:R-:W2:Y:S01]  /*46c0*/  @!P3 LDG.E.U8 R174, desc[UR18][R44.64] ;  /* 0x000000122caeb981 */ /* 0x000ea2000c1e1100 */
[----:B0-----:R-:W-:-:S02]  /*46d0*/  @!P6 IMAD.MOV.U32 R128, RZ, RZ, R82 ;  /* 0x000000ffff80e224 */ /* 0x001fc400078e0052 */
[----:B------:R-:W-:Y:S01]  /*46e0*/  @!P6 IMAD.MOV.U32 R129, RZ, RZ, R95 ;  /* 0x000000ffff81e224 */ /* 0x000fe200078e005f */
[----:B------:R-:W-:-:S04]  /*46f0*/  ISETP.GE.AND P3, PT, R47, R144, PT ;  /* 0x000000902f00720c */ /* 0x000fc80003f66270 */
        /* <DEDUP_REMOVED lines=15> */
[----:B------:R0:W4:Y:S01]  /*47f0*/  @!P3 LDG.E.U8 R178, desc[UR18][R128.64] ;  /* 0x0000001280b2b981 */ /* 0x000122000c1e1100 */
[----:B------:R-:W-:Y:S01]  /*4800*/  PRMT R180, RZ, 0x7610, R180 ;  /* 0x00007610ffb47816 */ /* 0x000fe200000000b4 */
[----:B0-----:R-:W-:Y:S02]  /*4810*/  @!P5 IMAD.MOV.U32 R128, RZ, RZ, R84 ;  /* 0x000000ffff80d224 */ /* 0x001fe400078e0054 */
[----:B------:R-:W-:-:S05]  /*4820*/  @!P5 IMAD.MOV.U32 R129, RZ, RZ, R97 ;  /* 0x000000ffff81d224 */ /* 0x000fca00078e0061 */
[----:B------:R0:W4:Y:S01]  /*4830*/  @!P5 LDG.E.U8 R177, desc[UR18][R128.64] ;  /* 0x0000001280b1d981 */ /* 0x000122000c1e1100 */
[----:B------:R-:W-:Y:S01]  /*4840*/  PRMT R179, RZ, 0x7610, R179 ;  /* 0x00007610ffb37816 */ /* 0x000fe200000000b3 */
[----:B0-----:R-:W-:Y:S02]  /*4850*/  @!P6 IMAD.MOV.U32 R128, RZ, RZ, R52 ;  /* 0x000000ffff80e224 */ /* 0x001fe400078e0034 */
[----:B------:R-:W-:-:S05]  /*4860*/  @!P6 IMAD.MOV.U32 R129, RZ, RZ, R55 ;  /* 0x000000ffff81e224 */ /* 0x000fca00078e0037 */
[----:B------:R0:W4:Y:S02]  /*4870*/  @!P6 LDG.E.U8 R180, desc[UR18][R128.64] ;  /* 0x0000001280b4e981 */ /* 0x000124000c1e1100 */
[----:B0-----:R-:W-:Y:S02]  /*4880*/  @!P4 IMAD.MOV.U32 R128, RZ, RZ, R86 ;  /* 0x000000ffff80c224 */ /* 0x001fe400078e0056 */
[----:B------:R-:W-:-:S05]  /*4890*/  @!P4 IMAD.MOV.U32 R129, RZ, RZ, R99 ;  /* 0x000000ffff81c224 */ /* 0x000fca00078e0063 */
[----:B------:R0:W5:Y:S01]  /*48a0*/  @!P4 LDG.E.U8 R179, desc[UR18][R128.64] ;  /* 0x0000001280b3c981 */ /* 0x000162000c1e1100 */
[----:B------:R-:W-:Y:S01]  /*48b0*/  BAR.SYNC.DEFER_BLOCKING 0x0 ;  /* 0x0000000000007b1d */ /* 0x000fe20000010000 */
[----:B------:R-:W-:Y:S02]  /*48c0*/  ISETP.GE.AND P3, PT, R62, R144, PT ;  /* 0x000000903e00720c */ /* 0x000fe40003f66270 */
[----:B------:R-:W-:Y:S02]  /*48d0*/  PRMT R182, RZ, 0x7610, R182 ;  /* 0x00007610ffb67816 */ /* 0x000fe400000000b6 */
[----:B------:R-:W-:-:S09]  /*48e0*/  PRMT R186, RZ, 0x7610, R186 ;  /* 0x00007610ffba7816 */ /* 0x000fd200000000ba */
[----:B0-----:R-:W-:Y:S02]  /*48f0*/  @!P3 IMAD.MOV.U32 R128, RZ, RZ, R90 ;  /* 0x000000ffff80b224 */ /* 0x001fe400078e005a */
[----:B------:R-:W-:Y:S01]  /*4900*/  @!P3 IMAD.MOV.U32 R129, RZ, RZ, R101 ;  /* 0x000000ffff81b224 */ /* 0x000fe200078e0065 */
[----:B------:R-:W-:-:S04]  /*4910*/  PRMT R190, RZ, 0x7610, R190 ;  /* 0x00007610ffbe7816 */ /* 0x000fc800000000be */
[----:B------:R0:W5:Y:S02]  /*4920*/  @!P3 LDG.E.U8 R182, desc[UR18][R128.64] ;  /* 0x0000001280b6b981 */ /* 0x000164000c1e1100 */
[----:B0-----:R-:W-:Y:S02]  /*4930*/  @!P3 IMAD.MOV.U32 R128, RZ, RZ, R98 ;  /* 0x000000ffff80b224 */ /* 0x001fe400078e0062 */
[----:B------:R-:W-:-:S05]  /*4940*/  @!P3 IMAD.MOV.U32 R129, RZ, RZ, R109 ;  /* 0x000000ffff81b224 */ /* 0x000fca00078e006d */
[----:B------:R0:W5:Y:S01]  /*4950*/  @!P3 LDG.E.U8 R186, desc[UR18][R128.64] ;  /* 0x0000001280bab981 */ /* 0x000162000c1e1100 */
[----:B------:R-:W-:Y:S01]  /*4960*/  PRMT R194, RZ, 0x7610, R194 ;  /* 0x00007610ffc27816 */ /* 0x000fe200000000c2 */
        /* <DEDUP_REMOVED lines=33> */
[----:B------:R-:W-:Y:S01]  /*4b80*/  @!P3 IMAD.MOV.U32 R129, RZ, RZ, R107 ;  /* 0x000000ffff81b224 */ /* 0x000fe200078e006b */
[----:B------:R-:W-:-:S04]  /*4b90*/  PRMT R193, RZ, 0x7610, R193 ;  /* 0x00007610ffc17816 */ /* 0x000fc800000000c1 */
[----:B------:R0:W5:Y:S01]  /*4ba0*/  @!P3 LDG.E.U8 R183, desc[UR18][R128.64] ;  /* 0x0000001280b7b981 */ /* 0x000162000c1e1100 */
[----:B------:R-:W-:Y:S01]  /*4bb0*/  @!P3 IMAD.MOV.U32 R126, RZ, RZ, R116 ;  /* 0x000000ffff7eb224 */ /* 0x000fe200078e0074 */
[----:B------:R-:W-:Y:S01]  /*4bc0*/  PRMT R192, RZ, 0x7610, R192 ;  /* 0x00007610ffc07816 */ /* 0x000fe200000000c0 */
[----:B------:R-:W-:Y:S01]  /*4bd0*/  @!P3 IMAD.MOV.U32 R120, RZ, RZ, R110 ;  /* 0x000000ffff78b224 */ /* 0x000fe200078e006e */
[----:B------:R-:W-:Y:S01]  /*4be0*/  PRMT R191, RZ, 0x7610, R191 ;  /* 0x00007610ffbf7816 */ /* 0x000fe200000000bf */
[----:B------:R-:W-:Y:S01]  /*4bf0*/  @!P3 IMAD.MOV.U32 R122, RZ, RZ, R112 ;  /* 0x000000ffff7ab224 */ /* 0x000fe200078e0070 */
[----:B------:R-:W-:Y:S01]  /*4c00*/  PRMT R195, RZ, 0x7610, R195 ;  /* 0x00007610ffc37816 */ /* 0x000fe200000000c3 */
[----:B------:R-:W5:Y:S01]  /*4c10*/  @!P3 LDG.E.U8 R193, desc[UR18][R126.64] ;  /* 0x000000127ec1b981 */ /* 0x000f62000c1e1100 */
[----:B0-----:R-:W-:-:S03]  /*4c20*/  @!P3 IMAD.MOV.U32 R128, RZ, RZ, R104 ;  /* 0x000000ffff80b224 */ /* 0x001fc600078e0068 */
[----:B------:R-:W5:Y:S01]  /*4c30*/  @!P3 LDG.E.U8 R192, desc[UR18][R120.64] ;  /* 0x0000001278c0b981 */ /* 0x000f62000c1e1100 */
[----:B------:R-:W-:-:S03]  /*4c40*/  @!P3 IMAD.MOV.U32 R129, RZ, RZ, R115 ;  /* 0x000000ffff81b224 */ /* 0x000fc600078e0073 */
[----:B------:R-:W5:Y:S04]  /*4c50*/  @!P3 LDG.E.U8 R191, desc[UR18][R122.64] ;  /* 0x000000127abfb981 */ /* 0x000f68000c1e1100 */
[----:B------:R0:W5:Y:S02]  /*4c60*/  @!P3 LDG.E.U8 R187, desc[UR18][R128.64] ;  /* 0x0000001280bbb981 */ /* 0x000164000c1e1100 */
[----:B0-----:R-:W-:Y:S02]  /*4c70*/  @!P3 IMAD.MOV.U32 R128, RZ, RZ, R124 ;  /* 0x000000ffff80b224 */ /* 0x001fe400078e007c */
[----:B------:R-:W-:-:S05]  /*4c80*/  @!P3 IMAD.MOV.U32 R129, RZ, RZ, R135 ;  /* 0x000000ffff81b224 */ /* 0x000fca00078e0087 */
[----:B------:R-:W5:Y:S04]  /*4c90*/  @!P3 LDG.E.U8 R195, desc[UR18][R128.64] ;  /* 0x0000001280c3b981 */ /* 0x000f68000c1e1100 */
[----:B--2---:R0:W-:Y:S04]  /*4ca0*/  STS.U8 [R141+UR9+0x2000], R150 ;  /* 0x002000968d007988 */ /* 0x0041e80008000009 */
[----:B---3--:R0:W-:Y:S04]  /*4cb0*/  STS.U8 [R141+UR9+0x2200], R152 ;  /* 0x002200988d007988 */ /* 0x0081e80008000009 */
        /* <DEDUP_REMOVED lines=12> */
[----:B----4-:R0:W-:Y:S04]  /*4d80*/  STS.U8 [R141+UR9+0x3c00], R178 ;  /* 0x003c00b28d007988 */ /* 0x0101e80008000009 */
[----:B------:R0:W-:Y:S04]  /*4d90*/  STS.U8 [R141+UR9+0x3e00], R180 ;  /* 0x003e00b48d007988 */ /* 0x0001e80008000009 */
[----:B------:R0:W-:Y:S04]  /*4da0*/  STS.U8 [R130+UR9+0x2100], R149 ;  /* 0x0021009582007988 */ /* 0x0001e80008000009 */
        /* <DEDUP_REMOVED lines=22> */
[----:B------:R-:W-:Y:S01]  /*4f10*/  ULEA UR6, UR11, UR9, 0x3 ;  /* 0x000000090b067291 */ /* 0x000fe2000f8e18ff */
[----:B------:R-:W-:-:S03]  /*4f20*/  UMOV UR4, UR5 ;  /* 0x0000000500047c82 */ /* 0x000fc60008000000 */
[----:B------:R-:W-:Y:S01]  /*4f30*/  UIADD3 UR6, UPT, UPT, UR6, 0x6000, URZ ;  /* 0x0000600006067890 */ /* 0x000fe2000fffe0ff */
        /* <DEDUP_REMOVED lines=9> */
[----:B------:R1:W-:Y:S06]  /*4fd0*/  MEMBAR.ALL.CTA ;  /* 0x0000000000007992 */ /* 0x0003ec0000008000 */
[----:B-1----:R-:W1:Y:S02]  /*4fe0*/  FENCE.VIEW.ASYNC.S ;  /* 0x00000000000073c6 */ /* 0x002e640000000000 */
[----:B-1----:R-:W-:Y:S06]  /*4ff0*/  BAR.SYNC.DEFER_BLOCKING 0x0 ;  /* 0x0000000000007b1d */ /* 0x002fec0000010000 */
[----:B------:R-:W-:Y:S05]  /*5000*/  @P0 BRA `(.L_x_9) ;  /* 0x0000000000480947 */ /* 0x000fea0003800000 */
[----:B------:R-:W-:Y:S01]  /*5010*/  UMOV UR13, 0x80004020 ;  /* 0x80004020000d7882 */ /* 0x000fe20000000000 */
[----:B------:R-:W-:Y:S01]  /*5020*/  UMOV UR15, 0x40004040 ;  /* 0x40004040000f7882 */ /* 0x000fe20000000000 */
[----:B------:R-:W-:Y:S01]  /*5030*/  UMOV UR16, 0x0 ;  /* 0x0000000000107882 */ /* 0x000fe20000000000 */
[----:B------:R-:W-:Y:S01]  /*5040*/  UMOV UR17, 0x4088010 ;  /* 0x0408801000117882 */ /* 0x000fe20000000000 */
[----:B------:R-:W-:Y:S01]  /*5050*/  UMOV UR32, 0x0 ;  /* 0x0000000000207882 */ /* 0x000fe20000000000 */
[----:B------:R-:W-:Y:S01]  /*5060*/  UMOV UR33, 0x4088010 ;  /* 0x0408801000217882 */ /* 0x000fe20000000000 */
[----:B------:R-:W-:Y:S01]  /*5070*/  UMOV UR34, 0x0 ;  /* 0x0000000000227882 */ /* 0x000fe20000000000 */
[----:B------:R-:W-:Y:S01]  /*5080*/  UMOV UR35, 0x4088010 ;  /* 0x0408801000237882 */ /* 0x000fe20000000000 */
[----:B------:R-:W-:Y:S01]  /*5090*/  UMOV UR7, URZ ;  /* 0x000000ff00077c82 */ /* 0x000fe20008000000 */
[----:B------:R1:W-:Y:S01]  /*50a0*/  UTCQMMA gdesc[UR12], gdesc[UR14], tmem[UR8], tmem[UR16], idesc[UR17], UPT ;  /* 0x00ff100e0c0075ea */ /* 0x0003e2000b800308 */
        /* <DEDUP_REMOVED lines=8> */
.L_x_9:
[----:B------:R-:W-:Y:S01]  /*5130*/  VIADD R147, R147, 0xffffffff ;  /* 0xffffffff93937836 */ /* 0x000fe20000000000 */
[----:B------:R-:W-:Y:S01]  /*5140*/  UIADD3 UR11, UPT, UPT, UR11, 0x1, URZ ;  /* 0x000000010b0b7890 */ /* 0x000fe2000fffe0ff */
[----:B------:R-:W-:Y:S02]  /*5150*/  IMAD.U32 R120, RZ, RZ, UR4 ;  /* 0x00000004ff787e24 */ /* 0x000fe4000f8e00ff */
[----:B------:R-:W-:Y:S01]  /*5160*/  VIADD R144, R144, 0xffffff80 ;  /* 0xffffff8090907836 */ /* 0x000fe20000000000 */
[----:B------:R-:W-:Y:S01]  /*5170*/  ISETP.NE.U32.AND P3, PT, R147, RZ, PT ;  /* 0x000000ff9300720c */ /* 0x000fe20003f65070 */
[----:B------:R-:W-:-:S04]  /*5180*/  UISETP.GT.AND UP0, UPT, UR11, 0x1, UPT ;  /* 0x000000010b00788c */ /* 0x000fc8000bf04270 */
[----:B-1----:R-:W-:Y:S02]  /*5190*/  USEL UR5, URZ, 0x1, !UP0 ;  /* 0x00000001ff057887 */ /* 0x002fe4000c000000 */
[----:B------:R-:W-:Y:S02]  /*51a0*/  USEL UR11, UR11, URZ, !UP0 ;  /* 0x000000ff0b0b7287 */ /* 0x000fe4000c000000 */
[----:B------:R-:W-:-:S04]  /*51b0*/  ULOP3.LUT UR5, UR4, UR5, URZ, 0x3c, !UPT ;  /* 0x0000000504057292 */ /* 0x000fc8000f8e3cff */
[----:B------:R-:W-:Y:S08]  /*51c0*/  @P3 BRA `(.L_x_10) ;  /* 0xffffffe400dc3947 */ /* 0x000ff0000383ffff */
.L_x_7:
[----:B------:R-:W-:-:S13]  /*51d0*/  ISETP.GE.AND P0, PT, R4, 0x80, PT ;  /* 0x000000800400780c */ /* 0x000fda0003f06270 */
[----:B------:R-:W-:Y:S05]  /*51e0*/  @!P0 BRA `(.L_x_11) ;  /* 0x0000000000108947 */ /* 0x000fea0003800000 */
[----:B------:R-:W-:-:S06]  /*51f0*/  USHF.L.U32 UR4, UR4, 0x1f, URZ ;  /* 0x0000001f04047899 */ /* 0x000fcc00080006ff */
[----:B------:R-:W-:-:S04]  /*5200*/  IMAD.U32 R4, RZ, RZ, UR4 ;  /* 0x00000004ff047e24 */ /* 0x000fc8000f8e00ff */
[----:B------:R-:W1:Y:S02]  /*5210*/  SYNCS.PHASECHK.TRANS64.TRYWAIT P0, [UR6], R4 ;  /* 0x00000004ff0075a7 */ /* 0x000e640008001106 */
[----:B-1----:R-:W-:Y:S05]  /*5220*/  @!P0 BRA `(.L_x_12) ;  /* 0x0000000800888947 */ /* 0x002fea0003800000 */
.L_x_11:
[----:B------:R-:W-:Y:S01]  /*5230*/  BAR.SYNC.DEFER_BLOCKING 0x0 ;  /* 0x0000000000007b1d */ /* 0x000fe20000010000 */
[--C-:B------:R-:W-:Y:S01]  /*5240*/  SHF.R.S32.HI R14, RZ, 0x4, R12.reuse ;  /* 0x00000004ff0e7819 */ /* 0x100fe2000001140c */
[----:B------:R-:W-:Y:S01]  /*5250*/  IMAD.IADD R22, R0, 0x1, R3 ;  /* 0x0000000100167824 */ /* 0x000fe200078e0203 */
[----:B------:R-:W-:Y:S01]  /*5260*/  LOP3.LUT R16, R12, 0x40, RZ, 0xc0, !PT ;  /* 0x000000400c107812 */ /* 0x000fe200078ec0ff */
[----:B------:R-:W-:Y:S01]  /*5270*/  IMAD.IADD R13, R0, 0x1, R13 ;  /* 0x00000001000d7824 */ /* 0x000fe200078e020d */
[----:B------:R-:W-:Y:S01]  /*5280*/  SGXT R14, R14, 0x1 ;  /* 0x000000010e0e781a */ /* 0x000fe20000000200 */
[----:B------:R-:W1:Y:S01]  /*5290*/  LDCU.128 UR12, c[0x0][0x390] ;  /* 0x00007200ff0c77ac */ /* 0x000e620008000c00 */
[----:B------:R-:W-:Y:S02]  /*52a0*/  SHF.R.S32.HI R18, RZ, 0x5, R12 ;  /* 0x00000005ff127819 */ /* 0x000fe4000001140c */
[----:B------:R-:W-:Y:S01]  /*52b0*/  LOP3.LUT R17, R14, 0x440, RZ, 0xc0, !PT ;  /* 0x000004400e117812 */ /* 0x000fe200078ec0ff */
[----:B------:R-:W3:Y:S01]  /*52c0*/  LDCU UR4, c[0x0][0x3b4] ;  /* 0x00007680ff0477ac */ /* 0x000ee20008000800 */
[C---:B------:R-:W-:Y:S01]  /*52d0*/  LOP3.LUT R14, R12.reuse, 0x80, RZ, 0xc0, !PT ;  /* 0x000000800c0e7812 */ /* 0x040fe200078ec0ff */
[----:B------:R-:W-:Y:S01]  /*52e0*/  IMAD.SHL.U32 R12, R12, 0x4, RZ ;  /* 0x000000040c0c7824 */ /* 0x000fe200078e00ff */
[C---:B------:R-:W-:Y:S01]  /*52f0*/  LEA.HI R17, R16.reuse, R17, RZ, 0x1b ;  /* 0x0000001110117211 */ /* 0x040fe200078fd8ff */
[----:B------:R-:W4:Y:S01]  /*5300*/  LDCU UR5, c[0x0][0x3b8] ;  /* 0x00007700ff0577ac */ /* 0x000f220008000800 */
[----:B------:R-:W-:-:S02]  /*5310*/  LEA R16, R16, UR9, 0x1 ;  /* 0x0000000910107c11 */ /* 0x000fc4000f8e08ff */
[----:B------:R-:W-:Y:S01]  /*5320*/  LOP3.LUT R3, R0, 0x4, R15, 0xfe, !PT ;  /* 0x0000000400037812 */ /* 0x000fe200078efe0f */
[----:B------:R-:W-:Y:S01]  /*5330*/  IMAD R17, R14, 0x2, R17 ;  /* 0x000000020e117824 */ /* 0x000fe200078e0211 */
[C-C-:B------:R-:W-:Y:S02]  /*5340*/  LOP3.LUT R23, R0.reuse, 0x18, R15.reuse, 0xfe, !PT ;  /* 0x0000001800177812 */ /* 0x140fe400078efe0f */
[----:B------:R-:W-:Y:S01]  /*5350*/  LOP3.LUT R24, R0, 0x14, R15, 0xfe, !PT ;  /* 0x0000001400187812 */ /* 0x000fe200078efe0f */
[----:B------:R-:W5:Y:S02]  /*5360*/  @!P2 SYNCS.CCTL.IV [UR9+0x6000] ;  /* 0x00600000ff00a9b1 */ /* 0x000f640008000009 */
[----:B-----5:R-:W-:Y:S01]  /*5370*/  BAR.SYNC.DEFER_BLOCKING 0x0 ;  /* 0x0000000000007b1d */ /* 0x020fe20000010000 */
[C---:B-1----:R-:W-:Y:S01]  /*5380*/  ISETP.GE.AND P0, PT, R2.reuse, UR14, PT ;  /* 0x0000000e02007c0c */ /* 0x042fe2000bf06270 */
[----:B---3--:R-:W-:-:S03]  /*5390*/  IMAD R2, R2, UR4, RZ ;  /* 0x0000000402027c24 */ /* 0x008fc6000f8e02ff */
[----:B------:R-:W-:Y:S01]  /*53a0*/  ISETP.LT.AND P4, PT, R3, UR15, !P0 ;  /* 0x0000000f03007c0c */ /* 0x000fe2000c781270 */
[----:B------:R-:W-:Y:S01]  /*53b0*/  LDTM.16dp32bit_t0_t15.x8 R4, tmem[UR10] ;  /* 0x0000000a000479ee */ /* 0x000fe20008980000 */
[----:B------:R-:W1:Y:S01]  /*53c0*/  LDTM.16dp32bit_t16_t31.x8 R4, tmem[UR10+0x8] ;  /* 0x0000080a000479ee */ /* 0x000e6200089a0000 */
[----:B------:R-:W3:Y:S01]  /*53d0*/  @!P2 SYNCS.CCTL.IV [UR9+0x6008] ;  /* 0x00600800ff00a9b1 */ /* 0x000ee20008000009 */
[----:B------:R-:W-:Y:S01]  /*53e0*/  NOP ;  /* 0x0000000000007918 */ /* 0x000fe20000000000 */
[----:B-1----:R-:W-:Y:S02]  /*53f0*/  F2FP.SATFINITE.E4M3.F32.PACK_AB_MERGE_C R4, R5, R4, RZ ;  /* 0x000000040504723e */ /* 0x002fe400048070ff */
[----:B------:R-:W-:Y:S02]  /*5400*/  SGXT R5, R18, 0x1 ;  /* 0x000000011205781a */ /* 0x000fe40000000200 */
[----:B------:R-:W-:Y:S02]  /*5410*/  F2FP.SATFINITE.E4M3.F32.PACK_AB_MERGE_C R8, R9, R8, RZ ;  /* 0x000000080908723e */ /* 0x000fe400048070ff */
[----:B------:R-:W-:-:S02]  /*5420*/  F2FP.SATFINITE.E4M3.F32.PACK_AB_MERGE_C R6, R7, R6, RZ ;  /* 0x000000060706723e */ /* 0x000fc400048070ff */
[----:B------:R-:W-:Y:S02]  /*5430*/  F2FP.SATFINITE.E4M3.F32.PACK_AB_MERGE_C R10, R11, R10, RZ ;  /* 0x0000000a0b0a723e */ /* 0x000fe400048070ff */
[----:B------:R-:W-:Y:S02]  /*5440*/  LOP3.LUT R9, R5, 0x440, RZ, 0xc0, !PT ;  /* 0x0000044005097812 */ /* 0x000fe400078ec0ff */
[----:B------:R-:W-:Y:S02]  /*5450*/  LOP3.LUT R5, R4, 0xffff, RZ, 0xc0, !PT ;  /* 0x0000ffff04057812 */ /* 0x000fe400078ec0ff */
[----:B------:R-:W-:Y:S02]  /*5460*/  LOP3.LUT R14, R8, 0xffff, RZ, 0xc0, !PT ;  /* 0x0000ffff080e7812 */ /* 0x000fe400078ec0ff */
[----:B------:R-:W-:Y:S02]  /*5470*/  LOP3.LUT R7, R6, 0xffff, RZ, 0xc0, !PT ;  /* 0x0000ffff06077812 */ /* 0x000fe400078ec0ff */
[----:B------:R-:W-:-:S02]  /*5480*/  LOP3.LUT R18, R10, 0xffff, RZ, 0xc0, !PT ;  /* 0x0000ffff0a127812 */ /* 0x000fc400078ec0ff */
[----:B------:R-:W-:Y:S02]  /*5490*/  SHF.R.U32.HI R4, RZ, 0x8, R5 ;  /* 0x00000008ff047819 */ /* 0x000fe40000011605 */
[----:B------:R-:W-:Y:S02]  /*54a0*/  PRMT R8, R5, 0x3340, R14 ;  /* 0x0000334005087816 */ /* 0x000fe4000000000e */
[----:B------:R-:W-:Y:S02]  /*54b0*/  SHF.R.U32.HI R5, RZ, 0x8, R7 ;  /* 0x00000008ff057819 */ /* 0x000fe40000011607 */
[----:B------:R-:W-:Y:S02]  /*54c0*/  PRMT R10, R7, 0x3340, R18 ;  /* 0x00003340070a7816 */ /* 0x000fe40000000012 */
[----:B------:R-:W-:Y:S02]  /*54d0*/  SHF.R.U32.HI R6, RZ, 0x8, R14 ;  /* 0x00000008ff067819 */ /* 0x000fe4000001160e */
[----:B------:R-:W-:-:S02]  /*54e0*/  SHF.R.U32.HI R7, RZ, 0x8, R18 ;  /* 0x00000008ff077819 */ /* 0x000fc40000011612 */
[----:B------:R-:W-:Y:S02]  /*54f0*/  LOP3.LUT R11, R4, 0xffff, RZ, 0xc0, !PT ;  /* 0x0000ffff040b7812 */ /* 0x000fe400078ec0ff */
[----:B------:R-:W-:Y:S02]  /*5500*/  LOP3.LUT R6, R6, 0xffff, RZ, 0xc0, !PT ;  /* 0x0000ffff06067812 */ /* 0x000fe400078ec0ff */
[----:B------:R-:W-:Y:S01]  /*5510*/  LOP3.LUT R4, R5, 0xffff, RZ, 0xc0, !PT ;  /* 0x0000ffff05047812 */ /* 0x000fe200078ec0ff */
[----:B----4-:R-:W-:Y:S01]  /*5520*/  IMAD R5, R3, UR5, RZ ;  /* 0x0000000503057c24 */ /* 0x010fe2000f8e02ff */
[----:B------:R-:W-:Y:S02]  /*5530*/  LOP3.LUT R7, R7, 0xffff, RZ, 0xc0, !PT ;  /* 0x0000ffff07077812 */ /* 0x000fe400078ec0ff */
[----:B------:R-:W-:Y:S02]  /*5540*/  LOP3.LUT R9, R9, 0x27c, R12, 0x78, !PT ;  /* 0x0000027c09097812 */ /* 0x000fe400078e780c */
[----:B------:R-:W-:-:S02]  /*5550*/  PRMT R11, R11, 0x3340, R6 ;  /* 0x000033400b0b7816 */ /* 0x000fc40000000006 */
[----:B------:R-:W-:Y:S01]  /*5560*/  PRMT R7, R4, 0x3340, R7 ;  /* 0x0000334004077816 */ /* 0x000fe20000000007 */
[----:B------:R-:W-:Y:S01]  /*5570*/  IMAD.IADD R9, R9, 0x1, R16 ;  /* 0x0000000109097824 */ /* 0x000fe200078e0210 */
[----:B------:R-:W-:Y:S02]  /*5580*/  PRMT R8, R8, 0x5410, R11 ;  /* 0x0000541008087816 */ /* 0x000fe4000000000b */
[----:B------:R-:W-:Y:S02]  /*5590*/  PRMT R10, R10, 0x5410, R7 ;  /* 0x000054100a0a7816 */ /* 0x000fe40000000007 */
[----:B------:R-:W-:Y:S01]  /*55a0*/  LOP3.LUT R12, R12, 0xbc, RZ, 0xc0, !PT ;  /* 0x000000bc0c0c7812 */ /* 0x000fe200078ec0ff */
[----:B---3--:R-:W-:Y:S01]  /*55b0*/  STS [R9], R8 ;  /* 0x0000000809007388 */ /* 0x008fe20000000800 */
[----:B------:R-:W-:Y:S02]  /*55c0*/  LOP3.LUT R4, R0, R15, RZ, 0xfc, !PT ;  /* 0x0000000f00047212 */ /* 0x000fe400078efcff */
[----:B------:R-:W-:Y:S01]  /*55d0*/  IADD3 R18, P3, PT, R2, UR12, RZ ;  /* 0x0000000c02127c10 */ /* 0x000fe2000ff7e0ff */
[----:B------:R1:W-:Y:S01]  /*55e0*/  STS [R9+0x100], R10 ;  /* 0x0001000a09007388 */ /* 0x0003e20000000800 */
[----:B------:R-:W-:Y:S01]  /*55f0*/  IMAD.IADD R12, R12, 0x1, R17 ;  /* 0x000000010c0c7824 */ /* 0x000fe200078e0211 */
[----:B------:R-:W-:Y:S01]  /*5600*/  BAR.SYNC.DEFER_BLOCKING 0x0 ;  /* 0x0000000000007b1d */ /* 0x000fe20000010000 */
[----:B------:R-:W-:-:S03]  /*5610*/  ISETP.LT.AND P2, PT, R4, UR15, !P0 ;  /* 0x0000000f04007c0c */ /* 0x000fc6000c741270 */
[----:B------:R-:W-:Y:S02]  /*5620*/  LOP3.LUT R11, R12, 0x40, RZ, 0x3c, !PT ;  /* 0x000000400c0b7812 */ /* 0x000fe400078e3cff */
[----:B------:R-:W-:Y:S02]  /*5630*/  LEA.HI.X.SX32 R20, R2, UR13, 0x1, P3 ;  /* 0x0000000d02147c11 */ /* 0x000fe400098f0eff */
[C-C-:B-1----:R-:W-:Y:S02]  /*5640*/  LOP3.LUT R10, R0.reuse, 0x10, R15.reuse, 0xfe, !PT ;  /* 0x00000010000a7812 */ /* 0x142fe400078efe0f */
[----:B------:R-:W-:Y:S01]  /*5650*/  LOP3.LUT R15, R0, 0x8, R15, 0xfe, !PT ;  /* 0x00000008000f7812 */ /* 0x000fe200078efe0f */
[----:B------:R-:W-:Y:S01]  /*5660*/  IMAD R0, R4, UR5, RZ ;  /* 0x0000000504007c24 */ /* 0x000fe2000f8e02ff */
[-C--:B------:R-:W-:Y:S02]  /*5670*/  IADD3 R4, P5, PT, R5, R18.reuse, RZ ;  /* 0x0000001205047210 */ /* 0x080fe40007fbe0ff */
[C---:B------:R-:W-:Y:S01]  /*5680*/  ISETP.LT.AND P3, PT, R15.reuse, UR15, !P0 ;  /* 0x0000000f0f007c0c */ /* 0x040fe2000c761270 */
[----:B------:R-:W-:Y:S01]  /*5690*/  IMAD R7, R15, UR5, RZ ;  /* 0x000000050f077c24 */ /* 0x000fe2000f8e02ff */
[----:B------:R-:W-:-:S02]  /*56a0*/  IADD3 R2, P6, PT, R0, R18, RZ ;  /* 0x0000001200027210 */ /* 0x000fc40007fde0ff */
[-C--:B------:R-:W-:Y:S02]  /*56b0*/  LEA.HI.X.SX32 R5, R5, R20.reuse, 0x1, P5 ;  /* 0x0000001405057211 */ /* 0x080fe400028f0eff */
[----:B------:R-:W-:Y:S01]  /*56c0*/  LEA.HI.X.SX32 R3, R0, R20, 0x1, P6 ;  /* 0x0000001400037211 */ /* 0x000fe200030f0eff */
[----:B------:R-:W-:Y:S01]  /*56d0*/  IMAD R0, R13, UR5, RZ ;  /* 0x000000050d007c24 */ /* 0x000fe2000f8e02ff */
[----:B------:R-:W-:Y:S02]  /*56e0*/  IADD3 R6, P6, PT, R7, R18, RZ ;  /* 0x0000001207067210 */ /* 0x000fe40007fde0ff */
[----:B------:R-:W-:Y:S01]  /*56f0*/  ISETP.LT.AND P5, PT, R13, UR15, !P0 ;  /* 0x0000000f0d007c0c */ /* 0x000fe2000c7a1270 */
[----:B------:R-:W1:Y:S01]  /*5700*/  LDS.U16 R17, [R12+UR9] ;  /* 0x000000090c117984 */ /* 0x000e620008000400 */
[----:B------:R-:W-:Y:S01]  /*5710*/  LEA.HI.X.SX32 R7, R7, R20, 0x1, P6 ;  /* 0x0000001407077211 */ /* 0x000fe200030f0eff */
[----:B------:R-:W-:Y:S02]  /*5720*/  IMAD R13, R22, UR5, RZ ;  /* 0x00000005160d7c24 */ /* 0x000fe4000f8e02ff */
[----:B------:R-:W3:Y:S04]  /*5730*/  LDS.U16 R16, [R11+UR9] ;  /* 0x000000090b107984 */ /* 0x000ee80008000400 */
[----:B------:R4:W5:Y:S04]  /*5740*/  LDS.U16 R14, [R12+UR9+0x200] ;  /* 0x000200090c0e7984 */ /* 0x0009680008000400 */
[----:B------:R0:W2:Y:S01]  /*5750*/  LDS.U16 R21, [R11+UR9+0x200] ;  /* 0x000200090b157984 */ /* 0x0000a20008000400 */
[----:B----4-:R-:W-:-:S02]  /*5760*/  IMAD R12, R23, UR5, RZ ;  /* 0x00000005170c7c24 */ /* 0x010fc4000f8e02ff */
[----:B0-----:R-:W-:Y:S01]  /*5770*/  IMAD R11, R24, UR5, RZ ;  /* 0x00000005180b7c24 */ /* 0x001fe2000f8e02ff */
[C---:B-1----:R-:W-:Y:S02]  /*5780*/  PRMT R15, R17.reuse, 0x7770, RZ ;  /* 0x00007770110f7816 */ /* 0x042fe400000000ff */
[----:B------:R-:W-:Y:S02]  /*5790*/  PRMT R17, R17, 0x7771, RZ ;  /* 0x0000777111117816 */ /* 0x000fe400000000ff */
[----:B---3--:R-:W-:Y:S01]  /*57a0*/  PRMT R19, R16, 0x7770, RZ ;  /* 0x0000777010137816 */ /* 0x008fe200000000ff */
[----:B------:R0:W-:Y:S01]  /*57b0*/  @P2 STG.E.U8 desc[UR18][R2.64], R15 ;  /* 0x0000000f02002986 */ /* 0x0001e2000c101112 */
[----:B------:R-:W-:-:S03]  /*57c0*/  IADD3 R8, P2, PT, R0, R18, RZ ;  /* 0x0000001200087210 */ /* 0x000fc60007f5e0ff */
[----:B------:R1:W-:Y:S01]  /*57d0*/  @P4 STG.E.U8 desc[UR18][R4.64], R17 ;  /* 0x0000001104004986 */ /* 0x0003e2000c101112 */
[C---:B------:R-:W-:Y:S01]  /*57e0*/  ISETP.LT.AND P4, PT, R10.reuse, UR15, !P0 ;  /* 0x0000000f0a007c0c */ /* 0x040fe2000c781270 */
[----:B------:R-:W-:Y:S01]  /*57f0*/  IMAD R10, R10, UR5, RZ ;  /* 0x000000050a0a7c24 */ /* 0x000fe2000f8e02ff */
[----:B------:R-:W-:Y:S01]  /*5800*/  LEA.HI.X.SX32 R9, R0, R20, 0x1, P2 ;  /* 0x0000001400097211 */ /* 0x000fe200010f0eff */
[----:B------:R3:W-:Y:S03]  /*5810*/  @P3 STG.E.U8 desc[UR18][R6.64], R19 ;  /* 0x0000001306003986 */ /* 0x0007e6000c101112 */
[-C--:B0-----:R-:W-:Y:S02]  /*5820*/  IADD3 R2, P3, PT, R10, R18.reuse, RZ ;  /* 0x000000120a027210 */ /* 0x081fe40007f7e0ff */
[----:B-----5:R-:W-:Y:S02]  /*5830*/  PRMT R15, R14, 0x7771, RZ ;  /* 0x000077710e0f7816 */ /* 0x020fe400000000ff */
[----:B-1----:R-:W-:-:S02]  /*5840*/  IADD3 R4, P6, PT, R11, R18, RZ ;  /* 0x000000120b047210 */ /* 0x002fc40007fde0ff */
[----:B------:R-:W-:Y:S02]  /*5850*/  LEA.HI.X.SX32 R3, R10, R20, 0x1, P3 ;  /* 0x000000140a037211 */ /* 0x000fe400018f0eff */
[----:B---3--:R-:W-:Y:S02]  /*5860*/  IADD3 R6, P2, PT, R12, R18, RZ ;  /* 0x000000120c067210 */ /* 0x008fe40007f5e0ff */
[----:B------:R-:W-:Y:S02]  /*5870*/  ISETP.LT.AND P3, PT, R24, UR15, !P0 ;  /* 0x0000000f18007c0c */ /* 0x000fe4000c761270 */
[-C--:B------:R-:W-:Y:S02]  /*5880*/  LEA.HI.X.SX32 R7, R12, R20.reuse, 0x1, P2 ;  /* 0x000000140c077211 */ /* 0x080fe400010f0eff */
[----:B------:R-:W-:Y:S02]  /*5890*/  LEA.HI.X.SX32 R5, R11, R20, 0x1, P6 ;  /* 0x000000140b057211 */ /* 0x000fe400030f0eff */
[----:B------:R-:W-:-:S02]  /*58a0*/  ISETP.LT.AND P2, PT, R23, UR15, !P0 ;  /* 0x0000000f17007c0c */ /* 0x000fc4000c741270 */
[C---:B------:R-:W-:Y:S02]  /*58b0*/  IADD3 R10, P6, PT, R13.reuse, R18, RZ ;  /* 0x000000120d0a7210 */ /* 0x040fe40007fde0ff */
[----:B------:R-:W-:Y:S02]  /*58c0*/  ISETP.LT.AND P0, PT, R22, UR15, !P0 ;  /* 0x0000000f16007c0c */ /* 0x000fe4000c701270 */
[----:B------:R-:W-:Y:S02]  /*58d0*/  PRMT R17, R16, 0x7771, RZ ;  /* 0x0000777110117816 */ /* 0x000fe400000000ff */
[----:B------:R-:W-:Y:S02]  /*58e0*/  LEA.HI.X.SX32 R11, R13, R20, 0x1, P6 ;  /* 0x000000140d0b7211 */ /* 0x000fe400030f0eff */
[----:B------:R-:W-:Y:S01]  /*58f0*/  PRMT R13, R14, 0x7770, RZ ;  /* 0x000077700e0d7816 */ /* 0x000fe200000000ff */
[----:B------:R0:W-:Y:S01]  /*5900*/  @P5 STG.E.U8 desc[UR18][R8.64], R17 ;  /* 0x0000001108005986 */ /* 0x0001e2000c101112 */
[----:B--2---:R-:W-:-:S02]  /*5910*/  PRMT R19, R21, 0x7770, RZ ;  /* 0x0000777015137816 */ /* 0x004fc400000000ff */
[----:B------:R-:W-:Y:S01]  /*5920*/  PRMT R21, R21, 0x7771, RZ ;  /* 0x0000777115157816 */ /* 0x000fe200000000ff */
[----:B------:R0:W-:Y:S04]  /*5930*/  @P4 STG.E.U8 desc[UR18][R2.64], R13 ;  /* 0x0000000d02004986 */ /* 0x0001e8000c101112 */
[----:B------:R0:W-:Y:S04]  /*5940*/  @P3 STG.E.U8 desc[UR18][R4.64], R15 ;  /* 0x0000000f04003986 */ /* 0x0001e8000c101112 */
[----:B------:R0:W-:Y:S04]  /*5950*/  @P2 STG.E.U8 desc[UR18][R6.64], R19 ;  /* 0x0000001306002986 */ /* 0x0001e8000c101112 */
[----:B------:R0:W-:Y:S01]  /*5960*/  @P0 STG.E.U8 desc[UR18][R10.64], R21 ;  /* 0x000000150a000986 */ /* 0x0001e2000c101112 */
[----:B------:R-:W-:Y:S06]  /*5970*/  BAR.SYNC.DEFER_BLOCKING 0x0 ;  /* 0x0000000000007b1d */ /* 0x000fec0000010000 */
[----:B------:R-:W-:Y:S05]  /*5980*/  @P1 BRA `(.L_x_13) ;  /* 0x00000000009c1947 */ /* 0x000fea0003800000 */
[----:B------:R-:W1:Y:S01]  /*5990*/  S2UR UR5, SR_CgaCtaId ;  /* 0x00000000000579c3 */ /* 0x000e620000008800 */
[----:B------:R-:W-:Y:S01]  /*59a0*/  NOP ;  /* 0x0000000000007918 */ /* 0x000fe20000000000 */
[----:B------:R-:W-:Y:S01]  /*59b0*/  UMOV UR4, 0x50 ;  /* 0x0000005000047882 */ /* 0x000fe20000000000 */
[----:B------:R-:W-:Y:S02]  /*59c0*/  IMAD.U32 R0, RZ, RZ, UR8 ;  /* 0x00000008ff007e24 */ /* 0x000fe4000f8e00ff */
[----:B0-----:R-:W-:-:S03]  /*59d0*/  IMAD.MOV.U32 R3, RZ, RZ, 0x1 ;  /* 0x00000001ff037424 */ /* 0x001fc600078e00ff */
[----:B------:R-:W-:-:S04]  /*59e0*/  LOP3.LUT R0, R0, 0xffff, RZ, 0xc0, !PT ;  /* 0x0000ffff00007812 */ /* 0x000fc800078ec0ff */
[----:B------:R-:W-:-:S05]  /*59f0*/  SHF.R.U32.HI R0, RZ, 0x5, R0 ;  /* 0x00000005ff007819 */ /* 0x000fca0000011600 */
[----:B------:R-:W-:Y:S01]  /*5a00*/  VIADD R2, R0, 0x10 ;  /* 0x0000001000027836 */ /* 0x000fe20000000000 */
[----:B------:R-:W-:Y:S01]  /*5a10*/  SHF.L.U32 R0, R3, R0, RZ ;  /* 0x0000000003007219 */ /* 0x000fe200000006ff */
[----:B-1----:R-:W-:-:S03]  /*5a20*/  ULEA UR6, UR5, UR4, 0x18 ;  /* 0x0000000405067291 */ /* 0x002fc6000f8ec0ff */
[----:B------:R-:W-:-:S04]  /*5a30*/  SHF.L.U32 R3, R3, R2, RZ ;  /* 0x0000000203037219 */ /* 0x000fc800000006ff */
[----:B------:R-:W-:Y:S02]  /*5a40*/  LOP3.LUT R0, R3, R0, RZ, 0xfc, !PT ;  /* 0x0000000003007212 */ /* 0x000fe400078efcff */
[----:B------:R-:W0:Y:S02]  /*5a50*/  LDS R5, [UR6] ;  /* 0x00000006ff057984 */ /* 0x000e240008000800 */
[C---:B------:R-:W-:Y:S02]  /*5a60*/  LOP3.LUT R2, R0.reuse, 0xffff, RZ, 0xc0, !PT ;  /* 0x0000ffff00027812 */ /* 0x040fe400078ec0ff */
[----:B0-----:R-:W-:-:S04]  /*5a70*/  LOP3.LUT R3, R0, 0xffff, R5, 0x80, !PT ;  /* 0x0000ffff00037812 */ /* 0x001fc800078e8005 */
[----:B------:R-:W-:-:S13]  /*5a80*/  ISETP.NE.AND P0, PT, R3, R2, PT ;  /* 0x000000020300720c */ /* 0x000fda0003f05270 */
[----:B------:R-:W-:Y:S05]  /*5a90*/  @P0 BRA `(.L_x_14) ;  /* 0x0000000000500947 */ /* 0x000fea0003800000 */
[----:B------:R-:W-:Y:S02]  /*5aa0*/  SHF.R.U32.HI R5, RZ, 0x10, R5 ;  /* 0x00000010ff057819 */ /* 0x000fe40000011605 */
[----:B------:R-:W-:-:S04]  /*5ab0*/  SHF.R.U32.HI R2, RZ, 0x10, R0 ;  /* 0x00000010ff027819 */ /* 0x000fc80000011600 */
[----:B------:R-:W-:-:S04]  /*5ac0*/  LOP3.LUT R5, R5, R2, RZ, 0xc0, !PT ;  /* 0x0000000205057212 */ /* 0x000fc800078ec0ff */
[----:B------:R-:W-:-:S13]  /*5ad0*/  ISETP.NE.AND P0, PT, R5, R2, PT ;  /* 0x000000020500720c */ /* 0x000fda0003f05270 */
[----:B------:R-:W-:Y:S05]  /*5ae0*/  @P0 BRA `(.L_x_15) ;  /* 0x0000000000300947 */ /* 0x000fea0003800000 */
[----:B------:R-:W-:Y:S01]  /*5af0*/  R2UR UR4, R0 ;  /* 0x00000000000472ca */ /* 0x000fe200000e0000 */
[----:B------:R-:W-:Y:S01]  /*5b00*/  VOTEU.ANY UR5, UPT, PT ;  /* 0x0000000000057886 */ /* 0x000fe200038e0100 */
[----:B------:R-:W0:Y:S01]  /*5b10*/  S2R R0, SR_LANEID ;  /* 0x0000000000007919 */ /* 0x000e220000000000 */
[----:B------:R-:W-:-:S10]  /*5b20*/  UFLO.U32 UR5, UR5 ;  /* 0x00000005000572bd */ /* 0x000fd400080e0000 */
[----:B------:R-:W-:-:S06]  /*5b30*/  ULOP3.LUT UR4, URZ, UR4, URZ, 0x33, !UPT ;  /* 0x00000004ff047292 */ /* 0x000fcc000f8e33ff */
[----:B------:R-:W-:-:S04]  /*5b40*/  IMAD.U32 R2, RZ, RZ, UR4 ;  /* 0x00000004ff027e24 */ /* 0x000fc8000f8e00ff */
[----:B------:R-:W1:Y:S02]  /*5b50*/  REDUX UR7, R2 ;  /* 0x00000000020773c4 */ /* 0x000e640000000000 */
[----:B------:R2:W-:Y:S01]  /*5b60*/  UTCATOMSWS.AND URZ, UR4 ;  /* 0x0000000400ff79e3 */ /* 0x0005e20008000000 */
[----:B0-----:R-:W-:Y:S01]  /*5b70*/  ISETP.EQ.U32.AND P0, PT, R0, UR5, PT ;  /* 0x0000000500007c0c */ /* 0x001fe2000bf02070 */
[----:B-1----:R-:W-:-:S12]  /*5b80*/  IMAD.U32 R0, RZ, RZ, UR7 ;  /* 0x00000007ff007e24 */ /* 0x002fd8000f8e00ff */
[----:B------:R2:W-:Y:S01]  /*5b90*/  @P0 ATOMS.AND RZ, [UR6], R0 ;  /* 0x00000000ffff098c */ /* 0x0005e2000a800006 */
[----:B------:R-:W-:Y:S05]  /*5ba0*/  BRA `(.L_x_13) ;  /* 0x0000000000147947 */ /* 0x000fea0003800000 */
.L_x_15:
[----:B------:R-:W-:-:S07]  /*5bb0*/  MOV R2, 0x5bd0 ;  /* 0x00005bd000027802 */ /* 0x000fce0000000f00 */
[----:B------:R-:W-:Y:S05]  /*5bc0*/  CALL.REL.NOINC `($__internal_0_$__cuda_sm10x_tcgen05_guardrail_trap_col_being_dealloced_not_returned_by_alloc) ;  /* 0x00000000002c7944 */ /* 0x000fea0003c00000 */
[----:B------:R-:W-:Y:S05]  /*5bd0*/  BRA `(.L_x_13) ;  /* 0x0000000000087947 */ /* 0x000fea0003800000 */
.L_x_14:
[----:B------:R-:W-:-:S07]  /*5be0*/  MOV R2, 0x5c00 ;  /* 0x00005c0000027802 */ /* 0x000fce0000000f00 */
[----:B------:R-:W-:Y:S05]  /*5bf0*/  CALL.REL.NOINC `($__internal_2_$__cuda_sm10x_tcgen05_guardrail_trap_unallocated_columns_being_dealloced) ;  /* 0x0000000000387944 */ /* 0x000fea0003c00000 */
.L_x_13:
[----:B------:R-:W-:Y:S01]  /*5c00*/  NOP ;  /* 0x0000000000007918 */ /* 0x000fe20000000000 */
[----:B--2---:R-:W-:Y:S05]  /*5c10*/  EXIT ;  /* 0x000000000000794d */ /* 0x004fea0003800000 */
.L_x_8:
[----:B------:R-:W0:Y:S02]  /*5c20*/  SYNCS.PHASECHK.TRANS64.TRYWAIT P4, [UR6], R120 ;  /* 0x00000078ff0075a7 */ /* 0x000e240008081106 */
[----:B0-----:R-:W-:Y:S05]  /*5c30*/  @!P4 BRA `(.L_x_8) ;  /* 0xfffffffc00f8c947 */ /* 0x001fea000383ffff */
[----:B------:R-:W-:Y:S05]  /*5c40*/  BRA `(.L_x_16) ;  /* 0xffffffe000d87947 */ /* 0x000fea000383ffff */
.L_x_12:
[----:B------:R-:W1:Y:S02]  /*5c50*/  SYNCS.PHASECHK.TRANS64.TRYWAIT P0, [UR6], R4 ;  /* 0x00000004ff0075a7 */ /* 0x000e640008001106 */
[----:B-1----:R-:W-:Y:S05]  /*5c60*/  @!P0 BRA `(.L_x_12) ;  /* 0xfffffffc00f88947 */ /* 0x002fea000383ffff */
[----:B------:R-:W-:Y:S05]  /*5c70*/  BRA `(.L_x_11) ;  /* 0xfffffff4006c7947 */ /* 0x000fea000383ffff */
        .weak           $__internal_0_$__cuda_sm10x_tcgen05_guardrail_trap_col_being_dealloced_not_returned_by_alloc
        .type           $__internal_0_$__cuda_sm10x_tcgen05_guardrail_trap_col_being_dealloced_not_returned_by_alloc,@function
        .size           $__internal_0_$__cuda_sm10x_tcgen05_guardrail_trap_col_being_dealloced_not_returned_by_alloc,($__internal_1_$__cuda_sm10x_tcgen05_guardrail_trap_phase_invalid_during_alloc - $__internal_0_$__cuda_sm10x_tcgen05_guardrail_trap_col_being_dealloced_not_returned_by_alloc)
$__internal_0_$__cuda_sm10x_tcgen05_guardrail_trap_col_being_dealloced_not_returned_by_alloc:
[----:B------:R-:W-:Y:S05]  /*5c80*/  BPT.TRAP 0x1 ;  /* 0x000000040000795c */ /* 0x000fea0000300000 */
[----:B------:R-:W-:-:S04]  /*5c90*/  IMAD.MOV.U32 R3, RZ, RZ, 0x0 ;  /* 0x00000000ff037424 */ /* 0x000fc800078e00ff */
[----:B------:R-:W-:Y:S05]  /*5ca0*/  RET.REL.NODEC R2 `(matmul_kernel) ;  /* 0xffffffa002d47950 */ /* 0x000fea0003c3ffff */
        .weak           $__internal_1_$__cuda_sm10x_tcgen05_guardrail_trap_phase_invalid_during_alloc
        .type           $__internal_1_$__cuda_sm10x_tcgen05_guardrail_trap_phase_invalid_during_alloc,@function
        .size           $__internal_1_$__cuda_sm10x_tcgen05_guardrail_trap_phase_invalid_during_alloc,($__internal_2_$__cuda_sm10x_tcgen05_guardrail_trap_unallocated_columns_being_dealloced - $__internal_1_$__cuda_sm10x_tcgen05_guardrail_trap_phase_invalid_during_alloc)
$__internal_1_$__cuda_sm10x_tcgen05_guardrail_trap_phase_invalid_during_alloc:
[----:B------:R-:W-:Y:S05]  /*5cb0*/  BPT.TRAP 0x1 ;  /* 0x000000040000795c */ /* 0x000fea0000300000 */
[----:B------:R-:W-:-:S04]  /*5cc0*/  IMAD.MOV.U32 R3, RZ, RZ, 0x0 ;  /* 0x00000000ff037424 */ /* 0x000fc800078e00ff */
[----:B------:R-:W-:Y:S05]  /*5cd0*/  RET.REL.NODEC R2 `(matmul_kernel) ;  /* 0xffffffa002c87950 */ /* 0x000fea0003c3ffff */
        .weak           $__internal_2_$__cuda_sm10x_tcgen05_guardrail_trap_unallocated_columns_being_dealloced
        .type           $__internal_2_$__cuda_sm10x_tcgen05_guardrail_trap_unallocated_columns_being_dealloced,@function
        .size           $__internal_2_$__cuda_sm10x_tcgen05_guardrail_trap_unallocated_columns_being_dealloced,(.L_x_20 - $__internal_2_$__cuda_sm10x_tcgen05_guardrail_trap_unallocated_columns_being_dealloced)
$__internal_2_$__cuda_sm10x_tcgen05_guardrail_trap_unallocated_columns_being_dealloced:
[----:B------:R-:W-:Y:S05]  /*5ce0*/  BPT.TRAP 0x1 ;  /* 0x000000040000795c */ /* 0x000fea0000300000 */
[----:B------:R-:W-:-:S04]  /*5cf0*/  IMAD.MOV.U32 R3, RZ, RZ, 0x0 ;  /* 0x00000000ff037424 */ /* 0x000fc800078e00ff */
[----:B------:R-:W-:Y:S05]  /*5d00*/  RET.REL.NODEC R2 `(matmul_kernel) ;  /* 0xffffffa002bc7950 */ /* 0x000fea0003c3ffff */
.L_x_17:
[----:B------:R-:W-:-:S00]  /*5d10*/  BRA `(.L_x_17) ;  /* 0xfffffffc00fc7947 */ /* 0x000fc0000383ffff */
[----:B------:R-:W-:-:S00]  /*5d20*/  NOP ;  /* 0x0000000000007918 */ /* 0x000fc00000000000 */
        /* <DEDUP_REMOVED lines=13> */
.L_x_20:


//--------------------- .nv.shared.matmul_kernel  --------------------------
	.section	.nv.shared.matmul_kernel,"aw",@nobits
	.sectionflags	@""
	.align	16
	.zero		1024


//--------------------- .nv.shared.reserved.0     --------------------------
	.section	.nv.shared.reserved.0,"aw",@nobits
	.align	8
	.weak		__nv_reservedSMEM_offset_0_alias
	.size		__nv_reservedSMEM_offset_0_alias, 0, 64
	.other		__nv_reservedSMEM_offset_0_alias,@"STO_CUDA_RESERVED_SHARED STV_DEFAULT"
__nv_reservedSMEM_offset_0_alias:
	.zero		0
.nv.shared.reserved.0:
	.zero		64
	.weak		__nv_reservedSMEM_allocation_phase
	.type		__nv_reservedSMEM_allocation_phase,@object
	.size		__nv_reservedSMEM_allocation_phase,(.L_0 - __nv_reservedSMEM_allocation_phase)
__nv_reservedSMEM_allocation_phase:
	.zero		1
.L_0:
	.zero		7
	.weak		__nv_reservedSMEM_devtool_atexit_pc
	.type		__nv_reservedSMEM_devtool_atexit_pc,@object
	.size		__nv_reservedSMEM_devtool_atexit_pc,(__nv_reservedSMEM_allocation_mask - __nv_reservedSMEM_devtool_atexit_pc)
__nv_reservedSMEM_devtool_atexit_pc:
	.zero		8
	.weak		__nv_reservedSMEM_allocation_mask
	.type		__nv_reservedSMEM_allocation_mask,@object
	.size		__nv_reservedSMEM_allocation_mask,(.L_2 - __nv_reservedSMEM_allocation_mask)
__nv_reservedSMEM_allocation_mask:
	.zero		4
.L_2:


//--------------------- .nv.constant0.matmul_kernel --------------------------
	.section	.nv.constant0.matmul_kernel,"a",@progbits
	.sectionflags	@""
	.align	4
.nv.constant0.matmul_kernel:
	.zero		976


//--------------------- SYMBOLS --------------------------

	.type		.nv.reservedSmem.offset0,@object
	.size		.nv.reservedSmem.offset0,0x4
	.type		.nv.reservedSmem.cap,@object
	.size		.nv.reservedSmem.cap,0x4
